//
// Generated by NVIDIA NVVM Compiler
//
// Compiler Build ID: CL-36424714
// Cuda compilation tools, release 13.0, V13.0.88
// Based on NVVM 20.0.0
//

.version 9.0
.target sm_100
.address_size 64

	// .globl	_Z17WMMAF16TensorCoreP6__halfS0_S0_Pf
.extern .func  (.param .b32 func_retval0) vprintf
(
	.param .b64 vprintf_param_0,
	.param .b64 vprintf_param_1
)
;
.global .align 1 .b8 $str[14] = {116, 105, 108, 101, 95, 114, 111, 119, 58, 32, 37, 100, 10};
.global .align 1 .b8 $str$1[14] = {116, 105, 108, 101, 95, 99, 111, 108, 58, 32, 37, 100, 10};
.global .align 1 .b8 $str$2[2] = {10};
.global .align 1 .b8 $str$3[2] = {124};
.global .align 1 .b8 $str$4[9] = {32, 37, 48, 50, 46, 48, 102, 32};
.global .align 1 .b8 $str$5[3] = {124, 10};
.global .align 1 .b8 $str$6[22] = {67, 111, 111, 114, 100, 105, 110, 97, 116, 101, 32, 65, 32, 91, 37, 100, 44, 37, 100, 93, 10};
.global .align 1 .b8 $str$7[28] = {67, 111, 111, 114, 100, 105, 110, 97, 116, 101, 32, 83, 99, 97, 114, 105, 99, 111, 32, 91, 37, 100, 44, 37, 100, 93, 10};
.global .align 1 .b8 $str$8[13] = {116, 111, 116, 58, 32, 37, 48, 50, 46, 48, 102, 10};

.visible .entry _Z17WMMAF16TensorCoreP6__halfS0_S0_Pf(
	.param .u64 .ptr .align 1 _Z17WMMAF16TensorCoreP6__halfS0_S0_Pf_param_0,
	.param .u64 .ptr .align 1 _Z17WMMAF16TensorCoreP6__halfS0_S0_Pf_param_1,
	.param .u64 .ptr .align 1 _Z17WMMAF16TensorCoreP6__halfS0_S0_Pf_param_2,
	.param .u64 .ptr .align 1 _Z17WMMAF16TensorCoreP6__halfS0_S0_Pf_param_3
)
{
	.local .align 8 .b8 	__local_depot0[8];
	.reg .b64 	%SP;
	.reg .b64 	%SPL;
	.reg .pred 	%p<14>;
	.reg .b16 	%rs<82>;
	.reg .b32 	%r<179>;
	.reg .b32 	%f<26>;
	.reg .b64 	%rd<82>;
	.reg .b64 	%fd<13>;

	mov.u64 	%SPL, __local_depot0;
	cvta.local.u64 	%SP, %SPL;
	ld.param.u64 	%rd7, [_Z17WMMAF16TensorCoreP6__halfS0_S0_Pf_param_0];
	ld.param.u64 	%rd8, [_Z17WMMAF16TensorCoreP6__halfS0_S0_Pf_param_1];
	ld.param.u64 	%rd10, [_Z17WMMAF16TensorCoreP6__halfS0_S0_Pf_param_2];
	cvta.to.global.u64 	%rd1, %rd10;
	cvta.to.global.u64 	%rd2, %rd7;
	add.u64 	%rd11, %SP, 0;
	add.u64 	%rd3, %SPL, 0;
	mov.u32 	%r42, %tid.x;
	mov.u32 	%r1, %tid.y;
	setp.eq.s32 	%p2, %r42, 32;
	setp.eq.s32 	%p3, %r1, 0;
	and.pred  	%p1, %p2, %p3;
	not.pred 	%p4, %p1;
	@%p4 bra 	$L__BB0_8;
	mov.u32 	%r44, %ntid.x;
	mov.u32 	%r45, %ctaid.x;
	mad.lo.s32 	%r46, %r45, %r44, 32;
	shr.u32 	%r47, %r46, 5;
	st.local.u32 	[%rd3], %r47;
	mov.u64 	%rd12, $str;
	cvta.global.u64 	%rd13, %rd12;
	{ // callseq 0, 0
	.param .b64 param0;
	st.param.b64 	[param0], %rd13;
	.param .b64 param1;
	st.param.b64 	[param1], %rd11;
	.param .b32 retval0;
	call.uni (retval0), 
	vprintf, 
	(
	param0, 
	param1
	);
	ld.param.b32 	%r48, [retval0];
	} // callseq 0
	mov.u32 	%r50, %ntid.y;
	mov.u32 	%r51, %ctaid.y;
	mad.lo.s32 	%r52, %r51, %r50, %r1;
	st.local.u32 	[%rd3], %r52;
	mov.u64 	%rd15, $str$1;
	cvta.global.u64 	%rd16, %rd15;
	{ // callseq 1, 0
	.param .b64 param0;
	st.param.b64 	[param0], %rd16;
	.param .b64 param1;
	st.param.b64 	[param1], %rd11;
	.param .b32 retval0;
	call.uni (retval0), 
	vprintf, 
	(
	param0, 
	param1
	);
	ld.param.b32 	%r53, [retval0];
	} // callseq 1
	mov.u64 	%rd17, $str$2;
	cvta.global.u64 	%rd18, %rd17;
	{ // callseq 2, 0
	.param .b64 param0;
	st.param.b64 	[param0], %rd18;
	.param .b64 param1;
	st.param.b64 	[param1], 0;
	.param .b32 retval0;
	call.uni (retval0), 
	vprintf, 
	(
	param0, 
	param1
	);
	ld.param.b32 	%r55, [retval0];
	} // callseq 2
	mov.b32 	%r168, 0;
	mov.u64 	%rd19, $str$3;
$L__BB0_2:
	cvta.global.u64 	%rd20, %rd19;
	{ // callseq 3, 0
	.param .b64 param0;
	st.param.b64 	[param0], %rd20;
	.param .b64 param1;
	st.param.b64 	[param1], 0;
	.param .b32 retval0;
	call.uni (retval0), 
	vprintf, 
	(
	param0, 
	param1
	);
	ld.param.b32 	%r57, [retval0];
	} // callseq 3
	mul.wide.u32 	%rd21, %r168, 2;
	add.s64 	%rd4, %rd2, %rd21;
	ld.global.u16 	%rs2, [%rd4];
	// begin inline asm
	{  cvt.f32.f16 %f5, %rs2;}

	// end inline asm
	cvt.f64.f32 	%fd1, %f5;
	st.local.f64 	[%rd3], %fd1;
	mov.u64 	%rd22, $str$4;
	cvta.global.u64 	%rd23, %rd22;
	{ // callseq 4, 0
	.param .b64 param0;
	st.param.b64 	[param0], %rd23;
	.param .b64 param1;
	st.param.b64 	[param1], %rd11;
	.param .b32 retval0;
	call.uni (retval0), 
	vprintf, 
	(
	param0, 
	param1
	);
	ld.param.b32 	%r59, [retval0];
	} // callseq 4
	{ // callseq 5, 0
	.param .b64 param0;
	st.param.b64 	[param0], %rd20;
	.param .b64 param1;
	st.param.b64 	[param1], 0;
	.param .b32 retval0;
	call.uni (retval0), 
	vprintf, 
	(
	param0, 
	param1
	);
	ld.param.b32 	%r61, [retval0];
	} // callseq 5
	ld.global.u16 	%rs3, [%rd4+2];
	// begin inline asm
	{  cvt.f32.f16 %f6, %rs3;}

	// end inline asm
	cvt.f64.f32 	%fd2, %f6;
	st.local.f64 	[%rd3], %fd2;
	{ // callseq 6, 0
	.param .b64 param0;
	st.param.b64 	[param0], %rd23;
	.param .b64 param1;
	st.param.b64 	[param1], %rd11;
	.param .b32 retval0;
	call.uni (retval0), 
	vprintf, 
	(
	param0, 
	param1
	);
	ld.param.b32 	%r63, [retval0];
	} // callseq 6
	{ // callseq 7, 0
	.param .b64 param0;
	st.param.b64 	[param0], %rd20;
	.param .b64 param1;
	st.param.b64 	[param1], 0;
	.param .b32 retval0;
	call.uni (retval0), 
	vprintf, 
	(
	param0, 
	param1
	);
	ld.param.b32 	%r65, [retval0];
	} // callseq 7
	ld.global.u16 	%rs4, [%rd4+4];
	// begin inline asm
	{  cvt.f32.f16 %f7, %rs4;}

	// end inline asm
	cvt.f64.f32 	%fd3, %f7;
	st.local.f64 	[%rd3], %fd3;
	{ // callseq 8, 0
	.param .b64 param0;
	st.param.b64 	[param0], %rd23;
	.param .b64 param1;
	st.param.b64 	[param1], %rd11;
	.param .b32 retval0;
	call.uni (retval0), 
	vprintf, 
	(
	param0, 
	param1
	);
	ld.param.b32 	%r67, [retval0];
	} // callseq 8
	{ // callseq 9, 0
	.param .b64 param0;
	st.param.b64 	[param0], %rd20;
	.param .b64 param1;
	st.param.b64 	[param1], 0;
	.param .b32 retval0;
	call.uni (retval0), 
	vprintf, 
	(
	param0, 
	param1
	);
	ld.param.b32 	%r69, [retval0];
	} // callseq 9
	ld.global.u16 	%rs5, [%rd4+6];
	// begin inline asm
	{  cvt.f32.f16 %f8, %rs5;}

	// end inline asm
	cvt.f64.f32 	%fd4, %f8;
	st.local.f64 	[%rd3], %fd4;
	{ // callseq 10, 0
	.param .b64 param0;
	st.param.b64 	[param0], %rd23;
	.param .b64 param1;
	st.param.b64 	[param1], %rd11;
	.param .b32 retval0;
	call.uni (retval0), 
	vprintf, 
	(
	param0, 
	param1
	);
	ld.param.b32 	%r71, [retval0];
	} // callseq 10
	cvt.u16.u32 	%rs6, %r168;
	mad.lo.s16 	%rs7, %rs6, -13107, 13108;
	shl.b16 	%rs8, %rs7, 14;
	shr.u16 	%rs9, %rs7, 2;
	or.b16  	%rs10, %rs9, %rs8;
	setp.gt.u16 	%p5, %rs10, 3276;
	@%p5 bra 	$L__BB0_4;
	mov.u64 	%rd25, $str$5;
	cvta.global.u64 	%rd26, %rd25;
	{ // callseq 11, 0
	.param .b64 param0;
	st.param.b64 	[param0], %rd26;
	.param .b64 param1;
	st.param.b64 	[param1], 0;
	.param .b32 retval0;
	call.uni (retval0), 
	vprintf, 
	(
	param0, 
	param1
	);
	ld.param.b32 	%r73, [retval0];
	} // callseq 11
$L__BB0_4:
	cvta.global.u64 	%rd28, %rd19;
	{ // callseq 12, 0
	.param .b64 param0;
	st.param.b64 	[param0], %rd28;
	.param .b64 param1;
	st.param.b64 	[param1], 0;
	.param .b32 retval0;
	call.uni (retval0), 
	vprintf, 
	(
	param0, 
	param1
	);
	ld.param.b32 	%r75, [retval0];
	} // callseq 12
	ld.global.u16 	%rs11, [%rd4+8];
	// begin inline asm
	{  cvt.f32.f16 %f9, %rs11;}

	// end inline asm
	cvt.f64.f32 	%fd5, %f9;
	st.local.f64 	[%rd3], %fd5;
	cvta.global.u64 	%rd30, %rd22;
	{ // callseq 13, 0
	.param .b64 param0;
	st.param.b64 	[param0], %rd30;
	.param .b64 param1;
	st.param.b64 	[param1], %rd11;
	.param .b32 retval0;
	call.uni (retval0), 
	vprintf, 
	(
	param0, 
	param1
	);
	ld.param.b32 	%r77, [retval0];
	} // callseq 13
	{ // callseq 14, 0
	.param .b64 param0;
	st.param.b64 	[param0], %rd28;
	.param .b64 param1;
	st.param.b64 	[param1], 0;
	.param .b32 retval0;
	call.uni (retval0), 
	vprintf, 
	(
	param0, 
	param1
	);
	ld.param.b32 	%r79, [retval0];
	} // callseq 14
	ld.global.u16 	%rs12, [%rd4+10];
	// begin inline asm
	{  cvt.f32.f16 %f10, %rs12;}

	// end inline asm
	cvt.f64.f32 	%fd6, %f10;
	st.local.f64 	[%rd3], %fd6;
	{ // callseq 15, 0
	.param .b64 param0;
	st.param.b64 	[param0], %rd30;
	.param .b64 param1;
	st.param.b64 	[param1], %rd11;
	.param .b32 retval0;
	call.uni (retval0), 
	vprintf, 
	(
	param0, 
	param1
	);
	ld.param.b32 	%r81, [retval0];
	} // callseq 15
	{ // callseq 16, 0
	.param .b64 param0;
	st.param.b64 	[param0], %rd28;
	.param .b64 param1;
	st.param.b64 	[param1], 0;
	.param .b32 retval0;
	call.uni (retval0), 
	vprintf, 
	(
	param0, 
	param1
	);
	ld.param.b32 	%r83, [retval0];
	} // callseq 16
	ld.global.u16 	%rs13, [%rd4+12];
	// begin inline asm
	{  cvt.f32.f16 %f11, %rs13;}

	// end inline asm
	cvt.f64.f32 	%fd7, %f11;
	st.local.f64 	[%rd3], %fd7;
	{ // callseq 17, 0
	.param .b64 param0;
	st.param.b64 	[param0], %rd30;
	.param .b64 param1;
	st.param.b64 	[param1], %rd11;
	.param .b32 retval0;
	call.uni (retval0), 
	vprintf, 
	(
	param0, 
	param1
	);
	ld.param.b32 	%r85, [retval0];
	} // callseq 17
	{ // callseq 18, 0
	.param .b64 param0;
	st.param.b64 	[param0], %rd28;
	.param .b64 param1;
	st.param.b64 	[param1], 0;
	.param .b32 retval0;
	call.uni (retval0), 
	vprintf, 
	(
	param0, 
	param1
	);
	ld.param.b32 	%r87, [retval0];
	} // callseq 18
	ld.global.u16 	%rs14, [%rd4+14];
	// begin inline asm
	{  cvt.f32.f16 %f12, %rs14;}

	// end inline asm
	cvt.f64.f32 	%fd8, %f12;
	st.local.f64 	[%rd3], %fd8;
	{ // callseq 19, 0
	.param .b64 param0;
	st.param.b64 	[param0], %rd30;
	.param .b64 param1;
	st.param.b64 	[param1], %rd11;
	.param .b32 retval0;
	call.uni (retval0), 
	vprintf, 
	(
	param0, 
	param1
	);
	ld.param.b32 	%r89, [retval0];
	} // callseq 19
	add.s32 	%r168, %r168, 8;
	cvt.u16.u32 	%rs15, %r168;
	mul.lo.s16 	%rs16, %rs15, -13107;
	shl.b16 	%rs17, %rs16, 14;
	shr.u16 	%rs18, %rs16, 2;
	or.b16  	%rs19, %rs18, %rs17;
	setp.gt.u16 	%p6, %rs19, 3276;
	@%p6 bra 	$L__BB0_6;
	mov.u64 	%rd32, $str$5;
	cvta.global.u64 	%rd33, %rd32;
	{ // callseq 20, 0
	.param .b64 param0;
	st.param.b64 	[param0], %rd33;
	.param .b64 param1;
	st.param.b64 	[param1], 0;
	.param .b32 retval0;
	call.uni (retval0), 
	vprintf, 
	(
	param0, 
	param1
	);
	ld.param.b32 	%r91, [retval0];
	} // callseq 20
$L__BB0_6:
	setp.ne.s32 	%p7, %r168, 400;
	@%p7 bra 	$L__BB0_2;
	cvta.global.u64 	%rd35, %rd17;
	{ // callseq 21, 0
	.param .b64 param0;
	st.param.b64 	[param0], %rd35;
	.param .b64 param1;
	st.param.b64 	[param1], 0;
	.param .b32 retval0;
	call.uni (retval0), 
	vprintf, 
	(
	param0, 
	param1
	);
	ld.param.b32 	%r93, [retval0];
	} // callseq 21
$L__BB0_8:
	mov.f32 	%f13, 0f00000000;
	// begin inline asm
	{  cvt.rn.f16.f32 %rs20, %f13;}

	// end inline asm
	mov.b32 	%r174, {%rs20, %rs20};
	cvta.to.global.u64 	%rd36, %rd8;
	mov.b32 	%r96, 4;
	wmma.load.b.sync.aligned.col.m16n16k16.global.f16 	{%r5, %r6, %r7, %r8, %r9, %r10, %r11, %r12}, [%rd36], %r96;
	mov.b32 	%r173, 0;
	mov.u64 	%rd47, $str$6;
	mov.u64 	%rd49, $str$7;
	mov.u64 	%rd51, $str$8;
	mov.u32 	%r175, %r174;
	mov.u32 	%r176, %r174;
	mov.u32 	%r177, %r174;
$L__BB0_9:
	mov.b32 	%r178, 0;
$L__BB0_10:
	ld.param.u64 	%rd81, [_Z17WMMAF16TensorCoreP6__halfS0_S0_Pf_param_3];
	ld.param.u64 	%rd80, [_Z17WMMAF16TensorCoreP6__halfS0_S0_Pf_param_0];
	cvt.u64.u32 	%rd37, %r178;
	mul.lo.s32 	%r99, %r173, 20;
	cvt.u64.u32 	%rd38, %r99;
	add.s64 	%rd39, %rd38, %rd37;
	cvta.to.global.u64 	%rd40, %rd80;
	shl.b64 	%rd41, %rd39, 1;
	add.s64 	%rd5, %rd40, %rd41;
	add.s64 	%rd42, %rd5, 4;
	mov.b32 	%r100, 16;
	wmma.load.a.sync.aligned.row.m16n16k16.global.f16 	{%r101, %r102, %r103, %r104, %r105, %r106, %r107, %r108}, [%rd42], %r100;
	wmma.mma.sync.aligned.row.col.m16n16k16.f16.f16 {%r23, %r24, %r25, %r26}, {%r101, %r102, %r103, %r104, %r105, %r106, %r107, %r108}, {%r5, %r6, %r7, %r8, %r9, %r10, %r11, %r12}, {%r177, %r176, %r175, %r174};
	wmma.store.d.sync.aligned.row.m16n16k16.global.f16 	[%rd1], {%r23, %r24, %r25, %r26}, %r100;
	mov.b32 	%r98, 0;
	// begin inline asm
	cvt.rn.f16.s32 %rs21, %r98;
	// end inline asm
	ld.global.u16 	%rs24, [%rd1];
	// begin inline asm
	{add.f16 %rs22,%rs21,%rs24;
}
	// end inline asm
	ld.global.u16 	%rs27, [%rd1+10];
	// begin inline asm
	{add.f16 %rs25,%rs22,%rs27;
}
	// end inline asm
	ld.global.u16 	%rs30, [%rd1+20];
	// begin inline asm
	{add.f16 %rs28,%rs25,%rs30;
}
	// end inline asm
	ld.global.u16 	%rs33, [%rd1+30];
	// begin inline asm
	{add.f16 %rs31,%rs28,%rs33;
}
	// end inline asm
	// begin inline asm
	{  cvt.f32.f16 %f14, %rs31;}

	// end inline asm
	// begin inline asm
	{  cvt.rn.f16.f32 %rs35, %f14;}

	// end inline asm
	// begin inline asm
	{  cvt.f32.f16 %f16, %rs35;}

	// end inline asm
	shr.u32 	%r27, %r178, 1;
	shl.b32 	%r109, %r173, 4;
	add.s32 	%r110, %r109, %r27;
	cvta.to.global.u64 	%rd43, %rd81;
	mul.wide.u32 	%rd44, %r110, 4;
	add.s64 	%rd6, %rd43, %rd44;
	st.global.f32 	[%rd6], %f16;
	@%p4 bra 	$L__BB0_12;
	cvta.to.local.u64 	%rd46, %rd11;
	st.local.v2.u32 	[%rd46], {%r173, %r178};
	cvta.global.u64 	%rd48, %rd47;
	{ // callseq 22, 0
	.param .b64 param0;
	st.param.b64 	[param0], %rd48;
	.param .b64 param1;
	st.param.b64 	[param1], %rd11;
	.param .b32 retval0;
	call.uni (retval0), 
	vprintf, 
	(
	param0, 
	param1
	);
	ld.param.b32 	%r111, [retval0];
	} // callseq 22
	st.local.v2.u32 	[%rd46], {%r173, %r27};
	cvta.global.u64 	%rd50, %rd49;
	{ // callseq 23, 0
	.param .b64 param0;
	st.param.b64 	[param0], %rd50;
	.param .b64 param1;
	st.param.b64 	[param1], %rd11;
	.param .b32 retval0;
	call.uni (retval0), 
	vprintf, 
	(
	param0, 
	param1
	);
	ld.param.b32 	%r113, [retval0];
	} // callseq 23
	cvt.f64.f32 	%fd9, %f14;
	st.local.f64 	[%rd46], %fd9;
	cvta.global.u64 	%rd52, %rd51;
	{ // callseq 24, 0
	.param .b64 param0;
	st.param.b64 	[param0], %rd52;
	.param .b64 param1;
	st.param.b64 	[param1], %rd11;
	.param .b32 retval0;
	call.uni (retval0), 
	vprintf, 
	(
	param0, 
	param1
	);
	ld.param.b32 	%r115, [retval0];
	} // callseq 24
$L__BB0_12:
	add.s64 	%rd53, %rd5, 8;
	mov.b32 	%r117, 16;
	wmma.load.a.sync.aligned.row.m16n16k16.global.f16 	{%r118, %r119, %r120, %r121, %r122, %r123, %r124, %r125}, [%rd53], %r117;
	wmma.mma.sync.aligned.row.col.m16n16k16.f16.f16 {%r28, %r29, %r30, %r31}, {%r118, %r119, %r120, %r121, %r122, %r123, %r124, %r125}, {%r5, %r6, %r7, %r8, %r9, %r10, %r11, %r12}, {%r23, %r24, %r25, %r26};
	wmma.store.d.sync.aligned.row.m16n16k16.global.f16 	[%rd1], {%r28, %r29, %r30, %r31}, %r117;
	ld.global.u16 	%rs39, [%rd1];
	// begin inline asm
	{add.f16 %rs37,%rs21,%rs39;
}
	// end inline asm
	ld.global.u16 	%rs42, [%rd1+10];
	// begin inline asm
	{add.f16 %rs40,%rs37,%rs42;
}
	// end inline asm
	ld.global.u16 	%rs45, [%rd1+20];
	// begin inline asm
	{add.f16 %rs43,%rs40,%rs45;
}
	// end inline asm
	ld.global.u16 	%rs48, [%rd1+30];
	// begin inline asm
	{add.f16 %rs46,%rs43,%rs48;
}
	// end inline asm
	// begin inline asm
	{  cvt.f32.f16 %f17, %rs46;}

	// end inline asm
	// begin inline asm
	{  cvt.rn.f16.f32 %rs50, %f17;}

	// end inline asm
	// begin inline asm
	{  cvt.f32.f16 %f19, %rs50;}

	// end inline asm
	st.global.f32 	[%rd6+4], %f19;
	@%p4 bra 	$L__BB0_14;
	add.s32 	%r126, %r178, 2;
	shr.u32 	%r127, %r126, 1;
	cvta.to.local.u64 	%rd55, %rd11;
	st.local.v2.u32 	[%rd55], {%r173, %r126};
	cvta.global.u64 	%rd57, %rd47;
	{ // callseq 25, 0
	.param .b64 param0;
	st.param.b64 	[param0], %rd57;
	.param .b64 param1;
	st.param.b64 	[param1], %rd11;
	.param .b32 retval0;
	call.uni (retval0), 
	vprintf, 
	(
	param0, 
	param1
	);
	ld.param.b32 	%r128, [retval0];
	} // callseq 25
	st.local.v2.u32 	[%rd55], {%r173, %r127};
	cvta.global.u64 	%rd59, %rd49;
	{ // callseq 26, 0
	.param .b64 param0;
	st.param.b64 	[param0], %rd59;
	.param .b64 param1;
	st.param.b64 	[param1], %rd11;
	.param .b32 retval0;
	call.uni (retval0), 
	vprintf, 
	(
	param0, 
	param1
	);
	ld.param.b32 	%r130, [retval0];
	} // callseq 26
	cvt.f64.f32 	%fd10, %f17;
	st.local.f64 	[%rd55], %fd10;
	cvta.global.u64 	%rd61, %rd51;
	{ // callseq 27, 0
	.param .b64 param0;
	st.param.b64 	[param0], %rd61;
	.param .b64 param1;
	st.param.b64 	[param1], %rd11;
	.param .b32 retval0;
	call.uni (retval0), 
	vprintf, 
	(
	param0, 
	param1
	);
	ld.param.b32 	%r132, [retval0];
	} // callseq 27
$L__BB0_14:
	add.s64 	%rd62, %rd5, 12;
	mov.b32 	%r134, 16;
	wmma.load.a.sync.aligned.row.m16n16k16.global.f16 	{%r135, %r136, %r137, %r138, %r139, %r140, %r141, %r142}, [%rd62], %r134;
	wmma.mma.sync.aligned.row.col.m16n16k16.f16.f16 {%r32, %r33, %r34, %r35}, {%r135, %r136, %r137, %r138, %r139, %r140, %r141, %r142}, {%r5, %r6, %r7, %r8, %r9, %r10, %r11, %r12}, {%r28, %r29, %r30, %r31};
	wmma.store.d.sync.aligned.row.m16n16k16.global.f16 	[%rd1], {%r32, %r33, %r34, %r35}, %r134;
	ld.global.u16 	%rs54, [%rd1];
	// begin inline asm
	{add.f16 %rs52,%rs21,%rs54;
}
	// end inline asm
	ld.global.u16 	%rs57, [%rd1+10];
	// begin inline asm
	{add.f16 %rs55,%rs52,%rs57;
}
	// end inline asm
	ld.global.u16 	%rs60, [%rd1+20];
	// begin inline asm
	{add.f16 %rs58,%rs55,%rs60;
}
	// end inline asm
	ld.global.u16 	%rs63, [%rd1+30];
	// begin inline asm
	{add.f16 %rs61,%rs58,%rs63;
}
	// end inline asm
	// begin inline asm
	{  cvt.f32.f16 %f20, %rs61;}

	// end inline asm
	// begin inline asm
	{  cvt.rn.f16.f32 %rs65, %f20;}

	// end inline asm
	// begin inline asm
	{  cvt.f32.f16 %f22, %rs65;}

	// end inline asm
	st.global.f32 	[%rd6+8], %f22;
	@%p4 bra 	$L__BB0_16;
	add.s32 	%r143, %r178, 4;
	shr.u32 	%r144, %r143, 1;
	cvta.to.local.u64 	%rd64, %rd11;
	st.local.v2.u32 	[%rd64], {%r173, %r143};
	cvta.global.u64 	%rd66, %rd47;
	{ // callseq 28, 0
	.param .b64 param0;
	st.param.b64 	[param0], %rd66;
	.param .b64 param1;
	st.param.b64 	[param1], %rd11;
	.param .b32 retval0;
	call.uni (retval0), 
	vprintf, 
	(
	param0, 
	param1
	);
	ld.param.b32 	%r145, [retval0];
	} // callseq 28
	st.local.v2.u32 	[%rd64], {%r173, %r144};
	cvta.global.u64 	%rd68, %rd49;
	{ // callseq 29, 0
	.param .b64 param0;
	st.param.b64 	[param0], %rd68;
	.param .b64 param1;
	st.param.b64 	[param1], %rd11;
	.param .b32 retval0;
	call.uni (retval0), 
	vprintf, 
	(
	param0, 
	param1
	);
	ld.param.b32 	%r147, [retval0];
	} // callseq 29
	cvt.f64.f32 	%fd11, %f20;
	st.local.f64 	[%rd64], %fd11;
	cvta.global.u64 	%rd70, %rd51;
	{ // callseq 30, 0
	.param .b64 param0;
	st.param.b64 	[param0], %rd70;
	.param .b64 param1;
	st.param.b64 	[param1], %rd11;
	.param .b32 retval0;
	call.uni (retval0), 
	vprintf, 
	(
	param0, 
	param1
	);
	ld.param.b32 	%r149, [retval0];
	} // callseq 30
$L__BB0_16:
	add.s64 	%rd71, %rd5, 16;
	mov.b32 	%r151, 16;
	wmma.load.a.sync.aligned.row.m16n16k16.global.f16 	{%r152, %r153, %r154, %r155, %r156, %r157, %r158, %r159}, [%rd71], %r151;
	wmma.mma.sync.aligned.row.col.m16n16k16.f16.f16 {%r177, %r176, %r175, %r174}, {%r152, %r153, %r154, %r155, %r156, %r157, %r158, %r159}, {%r5, %r6, %r7, %r8, %r9, %r10, %r11, %r12}, {%r32, %r33, %r34, %r35};
	wmma.store.d.sync.aligned.row.m16n16k16.global.f16 	[%rd1], {%r177, %r176, %r175, %r174}, %r151;
	ld.global.u16 	%rs69, [%rd1];
	// begin inline asm
	{add.f16 %rs67,%rs21,%rs69;
}
	// end inline asm
	ld.global.u16 	%rs72, [%rd1+10];
	// begin inline asm
	{add.f16 %rs70,%rs67,%rs72;
}
	// end inline asm
	ld.global.u16 	%rs75, [%rd1+20];
	// begin inline asm
	{add.f16 %rs73,%rs70,%rs75;
}
	// end inline asm
	ld.global.u16 	%rs78, [%rd1+30];
	// begin inline asm
	{add.f16 %rs76,%rs73,%rs78;
}
	// end inline asm
	// begin inline asm
	{  cvt.f32.f16 %f23, %rs76;}

	// end inline asm
	// begin inline asm
	{  cvt.rn.f16.f32 %rs80, %f23;}

	// end inline asm
	// begin inline asm
	{  cvt.f32.f16 %f25, %rs80;}

	// end inline asm
	st.global.f32 	[%rd6+12], %f25;
	@%p4 bra 	$L__BB0_18;
	add.s32 	%r160, %r178, 6;
	shr.u32 	%r161, %r160, 1;
	add.u64 	%rd72, %SP, 0;
	add.u64 	%rd73, %SPL, 0;
	st.local.v2.u32 	[%rd73], {%r173, %r160};
	mov.u64 	%rd74, $str$6;
	cvta.global.u64 	%rd75, %rd74;
	{ // callseq 31, 0
	.param .b64 param0;
	st.param.b64 	[param0], %rd75;
	.param .b64 param1;
	st.param.b64 	[param1], %rd72;
	.param .b32 retval0;
	call.uni (retval0), 
	vprintf, 
	(
	param0, 
	param1
	);
	ld.param.b32 	%r162, [retval0];
	} // callseq 31
	st.local.v2.u32 	[%rd73], {%r173, %r161};
	mov.u64 	%rd76, $str$7;
	cvta.global.u64 	%rd77, %rd76;
	{ // callseq 32, 0
	.param .b64 param0;
	st.param.b64 	[param0], %rd77;
	.param .b64 param1;
	st.param.b64 	[param1], %rd72;
	.param .b32 retval0;
	call.uni (retval0), 
	vprintf, 
	(
	param0, 
	param1
	);
	ld.param.b32 	%r164, [retval0];
	} // callseq 32
	cvt.f64.f32 	%fd12, %f23;
	st.local.f64 	[%rd73], %fd12;
	mov.u64 	%rd78, $str$8;
	cvta.global.u64 	%rd79, %rd78;
	{ // callseq 33, 0
	.param .b64 param0;
	st.param.b64 	[param0], %rd79;
	.param .b64 param1;
	st.param.b64 	[param1], %rd72;
	.param .b32 retval0;
	call.uni (retval0), 
	vprintf, 
	(
	param0, 
	param1
	);
	ld.param.b32 	%r166, [retval0];
	} // callseq 33
$L__BB0_18:
	add.s32 	%r40, %r178, 8;
	setp.lt.u32 	%p12, %r178, 24;
	mov.u32 	%r178, %r40;
	@%p12 bra 	$L__BB0_10;
	add.s32 	%r173, %r173, 1;
	setp.ne.s32 	%p13, %r173, 16;
	@%p13 bra 	$L__BB0_9;
	ret;

}


// ===== COMPILED SASS (sm_100) =====

	.target	sm_100

	.elftype	@"ET_EXEC"


//--------------------- .note.nv.tkinfo           --------------------------
	.section	.note.nv.tkinfo,"",@"SHT_NOTE"
	.sectionflags	@"SHF_NOTE_NV_TKINFO"
	.tkinfo
        /*0018*/ 	.word	0x00000002
        /*0030*/ 	.string	""
        /*0030*/ 	.string	"ptxas"
        /*0030*/ 	.string	"Cuda compilation tools, release 13.0, V13.0.88"
        /*0030*/ 	.string	"Build cuda_13.0.r13.0/compiler.36424714_0"
        /*0030*/ 	.string	"-arch sm_100 -m 64 "



//--------------------- .note.nv.cuinfo           --------------------------
	.section	.note.nv.cuinfo,"",@"SHT_NOTE"
	.sectionflags	@"SHF_NOTE_NV_CUINFO"
        /*0018*/ 	.short	0x0002
        /*001a*/ 	.short	0x0064
        /*001c*/ 	.short	0x0082
	.zero		2


//--------------------- .nv.info                  --------------------------
	.section	.nv.info,"",@"SHT_CUDA_INFO"
	.align	4


	//----- nvinfo : EIATTR_REGCOUNT
	.align		4
        /*0000*/ 	.byte	0x04, 0x2f
        /*0002*/ 	.short	(.L_10 - .L_9)
	.align		4
.L_9:
        /*0004*/ 	.word	index@(_Z17WMMAF16TensorCoreP6__halfS0_S0_Pf)
        /*0008*/ 	.word	0x00000028


	//----- nvinfo : EIATTR_FRAME_SIZE
	.align		4
.L_10:
        /*000c*/ 	.byte	0x04, 0x11
        /*000e*/ 	.short	(.L_12 - .L_11)
	.align		4
.L_11:
        /*0010*/ 	.word	index@(_Z17WMMAF16TensorCoreP6__halfS0_S0_Pf)
        /*0014*/ 	.word	0x00000008


	//----- nvinfo : EIATTR_MIN_STACK_SIZE
	.align		4
.L_12:
        /*0018*/ 	.byte	0x04, 0x12
        /*001a*/ 	.short	(.L_14 - .L_13)
	.align		4
.L_13:
        /*001c*/ 	.word	index@(_Z17WMMAF16TensorCoreP6__halfS0_S0_Pf)
        /*0020*/ 	.word	0x00000008
.L_14:


//--------------------- .nv.compat                --------------------------
	.section	.nv.compat,"",@"SHT_CUDA_COMPAT_INFO"
	.align	4
        /*0000*/ 	.byte	0x02, 0x09, 0x00, 0x00, 0x02, 0x02, 0x01, 0x00, 0x02, 0x05, 0x05, 0x00, 0x03, 0x07, 0x01, 0x01
        /*0010*/ 	.byte	0x02, 0x03, 0x00, 0x00, 0x02, 0x06, 0x01, 0x00, 0x04, 0x0b, 0x08, 0x00, 0x09, 0x00, 0x00, 0x00
        /*0020*/ 	.byte	0x00, 0x00, 0x00, 0x00


//--------------------- .nv.info._Z17WMMAF16TensorCoreP6__halfS0_S0_Pf --------------------------
	.section	.nv.info._Z17WMMAF16TensorCoreP6__halfS0_S0_Pf,"",@"SHT_CUDA_INFO"
	.sectionflags	@""
	.align	4


	//----- nvinfo : EIATTR_CUDA_API_VERSION
	.align		4
        /*0000*/ 	.byte	0x04, 0x37
        /*0002*/ 	.short	(.L_16 - .L_15)
.L_15:
        /*0004*/ 	.word	0x00000082


	//----- nvinfo : EIATTR_KPARAM_INFO
	.align		4
.L_16:
        /*0008*/ 	.byte	0x04, 0x17
        /*000a*/ 	.short	(.L_18 - .L_17)
.L_17:
        /*000c*/ 	.word	0x00000000
        /*0010*/ 	.short	0x0003
        /*0012*/ 	.short	0x0018
        /*0014*/ 	.byte	0x00, 0xf5, 0x21, 0x00


	//----- nvinfo : EIATTR_KPARAM_INFO
	.align		4
.L_18:
        /*0018*/ 	.byte	0x04, 0x17
        /*001a*/ 	.short	(.L_20 - .L_19)
.L_19:
        /*001c*/ 	.word	0x00000000
        /*0020*/ 	.short	0x0002
        /*0022*/ 	.short	0x0010
        /*0024*/ 	.byte	0x00, 0xf5, 0x21, 0x00


	//----- nvinfo : EIATTR_KPARAM_INFO
	.align		4
.L_20:
        /*0028*/ 	.byte	0x04, 0x17
        /*002a*/ 	.short	(.L_22 - .L_21)
.L_21:
        /*002c*/ 	.word	0x00000000
        /*0030*/ 	.short	0x0001
        /*0032*/ 	.short	0x0008
        /*0034*/ 	.byte	0x00, 0xf5, 0x21, 0x00


	//----- nvinfo : EIATTR_KPARAM_INFO
	.align		4
.L_22:
        /*0038*/ 	.byte	0x04, 0x17
        /*003a*/ 	.short	(.L_24 - .L_23)
.L_23:
        /*003c*/ 	.word	0x00000000
        /*0040*/ 	.short	0x0000
        /*0042*/ 	.short	0x0000
        /*0044*/ 	.byte	0x00, 0xf5, 0x21, 0x00


	//----- nvinfo : EIATTR_SPARSE_MMA_MASK
	.align		4
.L_24:
        /*0048*/ 	.byte	0x03, 0x50
        /*004a*/ 	.short	0x0000


	//----- nvinfo : EIATTR_WMMA_USED
	.align		4
        /*004c*/ 	.byte	0x01, 0x2b
	.zero		2


	//----- nvinfo : EIATTR_MAXREG_COUNT
	.align		4
        /*0050*/ 	.byte	0x03, 0x1b
        /*0052*/ 	.short	0x00ff


	//----- nvinfo : EIATTR_EXTERNS
	.align		4
        /*0054*/ 	.byte	0x04, 0x0f
        /*0056*/ 	.short	(.L_26 - .L_25)


	//   ....[0]....
	.align		4
.L_25:
        /*0058*/ 	.word	index@(vprintf)


	//----- nvinfo : EIATTR_MERCURY_ISA_VERSION
	.align		4
.L_26:
        /*005c*/ 	.byte	0x03, 0x5f
        /*005e*/ 	.short	0x0101


	//----- nvinfo : EIATTR_VRC_CTA_INIT_COUNT
	.align		4
        /*0060*/ 	.byte	0x02, 0x4a
	.zero		1
	.zero		1


	//----- nvinfo : EIATTR_SYSCALL_OFFSETS
	.align		4
        /*0064*/ 	.byte	0x04, 0x46
        /*0066*/ 	.short	(.L_28 - .L_27)


	//   ....[0]....
.L_27:
        /*0068*/ 	.word	0x000001c0


	//   ....[1]....
        /*006c*/ 	.word	0x00000280


	//   ....[2]....
        /*0070*/ 	.word	0x000002f0


	//   ....[3]....
        /*0074*/ 	.word	0x00000390


	//   ....[4]....
        /*0078*/ 	.word	0x00000470


	//   ....[5]....
        /*007c*/ 	.word	0x000004e0


	//   ....[6]....
        /*0080*/ 	.word	0x000005a0


	//   ....[7]....
        /*0084*/ 	.word	0x00000610


	//   ....[8]....
        /*0088*/ 	.word	0x000006d0


	//   ....[9]....
        /*008c*/ 	.word	0x00000740


	//   ....[10]....
        /*0090*/ 	.word	0x00000800


	//   ....[11]....
        /*0094*/ 	.word	0x00000920


	//   ....[12]....
        /*0098*/ 	.word	0x000009b0


	//   ....[13]....
        /*009c*/ 	.word	0x00000a70


	//   ....[14]....
        /*00a0*/ 	.word	0x00000ae0


	//   ....[15]....
        /*00a4*/ 	.word	0x00000ba0


	//   ....[16]....
        /*00a8*/ 	.word	0x00000c10


	//   ....[17]....
        /*00ac*/ 	.word	0x00000cd0


	//   ....[18]....
        /*00b0*/ 	.word	0x00000d40


	//   ....[19]....
        /*00b4*/ 	.word	0x00000e00


	//   ....[20]....
        /*00b8*/ 	.word	0x00000f10


	//   ....[21]....
        /*00bc*/ 	.word	0x00000fd0


	//   ....[22]....
        /*00c0*/ 	.word	0x00001460


	//   ....[23]....
        /*00c4*/ 	.word	0x00001520


	//   ....[24]....
        /*00c8*/ 	.word	0x000015c0


	//   ....[25]....
        /*00cc*/ 	.word	0x000018d0


	//   ....[26]....
        /*00d0*/ 	.word	0x000019a0


	//   ....[27]....
        /*00d4*/ 	.word	0x00001a40


	//   ....[28]....
        /*00d8*/ 	.word	0x00001d50


	//   ....[29]....
        /*00dc*/ 	.word	0x00001e20


	//   ....[30]....
        /*00e0*/ 	.word	0x00001ec0


	//   ....[31]....
        /*00e4*/ 	.word	0x000021d0


	//   ....[32]....
        /*00e8*/ 	.word	0x00002270


	//   ....[33]....
        /*00ec*/ 	.word	0x00002310


	//----- nvinfo : EIATTR_EXIT_INSTR_OFFSETS
	.align		4
.L_28:
        /*00f0*/ 	.byte	0x04, 0x1c
        /*00f2*/ 	.short	(.L_30 - .L_29)


	//   ....[0]....
.L_29:
        /*00f4*/ 	.word	0x00002390


	//----- nvinfo : EIATTR_CRS_STACK_SIZE
	.align		4
.L_30:
        /*00f8*/ 	.byte	0x04, 0x1e
        /*00fa*/ 	.short	(.L_32 - .L_31)
.L_31:
        /*00fc*/ 	.word	0x00000000


	//----- nvinfo : EIATTR_CBANK_PARAM_SIZE
	.align		4
.L_32:
        /*0100*/ 	.byte	0x03, 0x19
        /*0102*/ 	.short	0x0020


	//----- nvinfo : EIATTR_PARAM_CBANK
	.align		4
        /*0104*/ 	.byte	0x04, 0x0a
        /*0106*/ 	.short	(.L_34 - .L_33)
	.align		4
.L_33:
        /*0108*/ 	.word	index@(.nv.constant0._Z17WMMAF16TensorCoreP6__halfS0_S0_Pf)
        /*010c*/ 	.short	0x0380
        /*010e*/ 	.short	0x0020


	//----- nvinfo : EIATTR_SW_WAR
	.align		4
.L_34:
        /*0110*/ 	.byte	0x04, 0x36
        /*0112*/ 	.short	(.L_36 - .L_35)
.L_35:
        /*0114*/ 	.word	0x00000008
.L_36:


//--------------------- .nv.callgraph             --------------------------
	.section	.nv.callgraph,"",@"SHT_CUDA_CALLGRAPH"
	.align	4
	.sectionentsize	8
	.align		4
        /*0000*/ 	.word	0x00000000
	.align		4
        /*0004*/ 	.word	0xffffffff
	.align		4
        /*0008*/ 	.word	index@(_Z17WMMAF16TensorCoreP6__halfS0_S0_Pf)
	.align		4
        /*000c*/ 	.word	index@(vprintf)
	.align		4
        /*0010*/ 	.word	0x00000000
	.align		4
        /*0014*/ 	.word	0xfffffffe
	.align		4
        /*0018*/ 	.word	0x00000000
	.align		4
        /*001c*/ 	.word	0xfffffffd
	.align		4
        /*0020*/ 	.word	0x00000000
	.align		4
        /*0024*/ 	.word	0xfffffffc


//--------------------- .nv.constant4             --------------------------
	.section	.nv.constant4,"a",@progbits
	.align	8
	.align		8
.nv.constant4:
        /*0000*/ 	.dword	vprintf
	.align		8
        /*0008*/ 	.dword	$str
	.align		8
        /*0010*/ 	.dword	$str$1
	.align		8
        /*0018*/ 	.dword	$str$2
	.align		8
        /*0020*/ 	.dword	$str$3
	.align		8
        /*0028*/ 	.dword	$str$4
	.align		8
        /*0030*/ 	.dword	$str$5
	.align		8
        /*0038*/ 	.dword	$str$6
	.align		8
        /*0040*/ 	.dword	$str$7
	.align		8
        /*0048*/ 	.dword	$str$8


//--------------------- .text._Z17WMMAF16TensorCoreP6__halfS0_S0_Pf --------------------------
	.section	.text._Z17WMMAF16TensorCoreP6__halfS0_S0_Pf,"ax",@progbits
	.align	128
        .global         _Z17WMMAF16TensorCoreP6__halfS0_S0_Pf
        .type           _Z17WMMAF16TensorCoreP6__halfS0_S0_Pf,@function
        .size           _Z17WMMAF16TensorCoreP6__halfS0_S0_Pf,(.L_x_42 - _Z17WMMAF16TensorCoreP6__halfS0_S0_Pf)
        .other          _Z17WMMAF16TensorCoreP6__halfS0_S0_Pf,@"STO_CUDA_ENTRY STV_DEFAULT"
_Z17WMMAF16TensorCoreP6__halfS0_S0_Pf:
.text._Z17WMMAF16TensorCoreP6__halfS0_S0_Pf:
[----:B------:R-:W0:Y:S01]  /*0000*/  LDC R1, c[0x0][0x37c] ;  /* 0x0000df00ff017b82 */ /* 0x000e220000000800 */
[----:B------:R-:W1:Y:S01]  /*0010*/  S2R R17, SR_TID.Y ;  /* 0x0000000000117919 */ /* 0x000e620000002200 */
[----:B------:R-:W2:Y:S01]  /*0020*/  LDCU UR4, c[0x0][0x2f8] ;  /* 0x00005f00ff0477ac */ /* 0x000ea20008000800 */
[----:B0-----:R-:W-:Y:S01]  /*0030*/  VIADD R1, R1, 0xfffffff8 ;  /* 0xfffffff801017836 */ /* 0x001fe20000000000 */
[----:B------:R-:W0:Y:S01]  /*0040*/  S2R R0, SR_TID.X ;  /* 0x0000000000007919 */ /* 0x000e220000002100 */
[----:B------:R-:W3:Y:S01]  /*0050*/  LDCU UR5, c[0x0][0x2fc] ;  /* 0x00005f80ff0577ac */ /* 0x000ee20008000800 */
[----:B------:R-:W4:Y:S01]  /*0060*/  LDCU.64 UR36, c[0x0][0x358] ;  /* 0x00006b00ff2477ac */ /* 0x000f220008000a00 */
[----:B------:R-:W0:Y:S01]  /*0070*/  LDCU.64 UR38, c[0x0][0x390] ;  /* 0x00007200ff2677ac */ /* 0x000e220008000a00 */
[----:B------:R-:W0:Y:S01]  /*0080*/  LDCU.64 UR40, c[0x0][0x380] ;  /* 0x00007000ff2877ac */ /* 0x000e220008000a00 */
[----:B-1----:R-:W-:-:S04]  /*0090*/  ISETP.NE.AND P0, PT, R17, RZ, PT ;  /* 0x000000ff1100720c */ /* 0x002fc80003f05270 */
[----:B0-----:R-:W-:Y:S02]  /*00a0*/  ISETP.EQ.AND P1, PT, R0, 0x20, !P0 ;  /* 0x000000200000780c */ /* 0x001fe40004722270 */
[----:B--2---:R-:W-:Y:S02]  /*00b0*/  IADD3 R28, P0, PT, R1, UR4, RZ ;  /* 0x00000004011c7c10 */ /* 0x004fe4000ff1e0ff */
[----:B------:R-:W-:-:S03]  /*00c0*/  P2R R29, PR, RZ, 0x2 ;  /* 0x00000002ff1d7803 */ /* 0x000fc60000000000 */
[----:B---3--:R-:W-:-:S06]  /*00d0*/  IMAD.X R2, RZ, RZ, UR5, P0 ;  /* 0x00000005ff027e24 */ /* 0x008fcc00080e06ff */
[----:B----4-:R-:W-:Y:S05]  /*00e0*/  @!P1 BRA `(.L_x_0) ;  /* 0x0000000c00bc9947 */ /* 0x010fea0003800000 */
[----:B------:R-:W0:Y:S01]  /*00f0*/  S2R R3, SR_CTAID.X ;  /* 0x0000000000037919 */ /* 0x000e220000002500 */
[----:B------:R-:W0:Y:S01]  /*0100*/  LDC R0, c[0x0][0x360] ;  /* 0x0000d800ff007b82 */ /* 0x000e220000000800 */
[----:B------:R-:W-:Y:S01]  /*0110*/  MOV R16, 0x0 ;  /* 0x0000000000107802 */ /* 0x000fe20000000f00 */
[----:B------:R-:W1:Y:S01]  /*0120*/  LDCU.64 UR4, c[0x4][0x8] ;  /* 0x01000100ff0477ac */ /* 0x000e620008000a00 */
[----:B------:R-:W-:Y:S01]  /*0130*/  MOV R6, R28 ;  /* 0x0000001c00067202 */ /* 0x000fe20000000f00 */
[----:B------:R-:W-:-:S04]  /*0140*/  IMAD.MOV.U32 R7, RZ, RZ, R2 ;  /* 0x000000ffff077224 */ /* 0x000fc800078e0002 */
[----:B------:R2:W3:Y:S01]  /*0150*/  LDC.64 R8, c[0x4][R16] ;  /* 0x0100000010087b82 */ /* 0x0004e20000000a00 */
[----:B-1----:R-:W-:Y:S02]  /*0160*/  IMAD.U32 R4, RZ, RZ, UR4 ;  /* 0x00000004ff047e24 */ /* 0x002fe4000f8e00ff */
[----:B------:R-:W-:Y:S02]  /*0170*/  IMAD.U32 R5, RZ, RZ, UR5 ;  /* 0x00000005ff057e24 */ /* 0x000fe4000f8e00ff */
[----:B0-----:R-:W-:-:S05]  /*0180*/  IMAD R0, R0, R3, 0x20 ;  /* 0x0000002000007424 */ /* 0x001fca00078e0203 */
[----:B------:R-:W-:-:S05]  /*0190*/  SHF.R.U32.HI R0, RZ, 0x5, R0 ;  /* 0x00000005ff007819 */ /* 0x000fca0000011600 */
[----:B---3--:R2:W-:Y:S02]  /*01a0*/  STL [R1], R0 ;  /* 0x0000000001007387 */ /* 0x0085e40000100800 */
[----:B------:R-:W-:-:S07]  /*01b0*/  LEPC R20, `(.L_x_1) ;  /* 0x000000001014794e */ /* 0x000fce0000000000 */
[----:B--2---:R-:W-:Y:S05]  /*01c0*/  CALL.ABS.NOINC R8 ;  /* 0x0000000008007343 */ /* 0x004fea0003c00000 */
.L_x_1:
[----:B------:R-:W0:Y:S01]  /*01d0*/  S2R R0, SR_CTAID.Y ;  /* 0x0000000000007919 */ /* 0x000e220000002600 */
[----:B------:R-:W0:Y:S01]  /*01e0*/  LDCU UR4, c[0x0][0x364] ;  /* 0x00006c80ff0477ac */ /* 0x000e220008000800 */
[----:B------:R1:W2:Y:S01]  /*01f0*/  LDC.64 R8, c[0x4][R16] ;  /* 0x0100000010087b82 */ /* 0x0002a20000000a00 */
[----:B------:R-:W-:Y:S01]  /*0200*/  MOV R6, R28 ;  /* 0x0000001c00067202 */ /* 0x000fe20000000f00 */
[----:B------:R-:W-:Y:S02]  /*0210*/  IMAD.MOV.U32 R7, RZ, RZ, R2 ;  /* 0x000000ffff077224 */ /* 0x000fe400078e0002 */
[----:B0-----:R-:W-:Y:S01]  /*0220*/  IMAD R0, R0, UR4, R17 ;  /* 0x0000000400007c24 */ /* 0x001fe2000f8e0211 */
[----:B------:R-:W0:Y:S04]  /*0230*/  LDCU.64 UR4, c[0x4][0x10] ;  /* 0x01000200ff0477ac */ /* 0x000e280008000a00 */
[----:B------:R1:W-:Y:S01]  /*0240*/  STL [R1], R0 ;  /* 0x0000000001007387 */ /* 0x0003e20000100800 */
[----:B0-----:R-:W-:-:S02]  /*0250*/  IMAD.U32 R4, RZ, RZ, UR4 ;  /* 0x00000004ff047e24 */ /* 0x001fc4000f8e00ff */
[----:B-12---:R-:W-:-:S07]  /*0260*/  IMAD.U32 R5, RZ, RZ, UR5 ;  /* 0x00000005ff057e24 */ /* 0x006fce000f8e00ff */
[----:B------:R-:W-:-:S07]  /*0270*/  LEPC R20, `(.L_x_2) ;  /* 0x000000001014794e */ /* 0x000fce0000000000 */
[----:B------:R-:W-:Y:S05]  /*0280*/  CALL.ABS.NOINC R8 ;  /* 0x0000000008007343 */ /* 0x000fea0003c00000 */
.L_x_2:
[----:B------:R-:W0:Y:S01]  /*0290*/  LDC.64 R16, c[0x4][R16] ;  /* 0x0100000010107b82 */ /* 0x000e220000000a00 */
[----:B------:R-:W1:Y:S01]  /*02a0*/  LDCU.64 UR4, c[0x4][0x18] ;  /* 0x01000300ff0477ac */ /* 0x000e620008000a00 */
[----:B------:R-:W-:Y:S01]  /*02b0*/  CS2R R6, SRZ ;  /* 0x0000000000067805 */ /* 0x000fe2000001ff00 */
[----:B-1----:R-:W-:Y:S02]  /*02c0*/  IMAD.U32 R4, RZ, RZ, UR4 ;  /* 0x00000004ff047e24 */ /* 0x002fe4000f8e00ff */
[----:B------:R-:W-:-:S07]  /*02d0*/  IMAD.U32 R5, RZ, RZ, UR5 ;  /* 0x00000005ff057e24 */ /* 0x000fce000f8e00ff */
[----:B------:R-:W-:-:S07]  /*02e0*/  LEPC R20, `(.L_x_3) ;  /* 0x000000001014794e */ /* 0x000fce0000000000 */
[----:B0-----:R-:W-:Y:S05]  /*02f0*/  CALL.ABS.NOINC R16 ;  /* 0x0000000010007343 */ /* 0x001fea0003c00000 */
.L_x_3:
[----:B------:R-:W-:Y:S01]  /*0300*/  BSSY.RECONVERGENT B7, `(.L_x_4) ;  /* 0x00000c5000077945 */ /* 0x000fe20003800200 */
[----:B------:R-:W-:-:S07]  /*0310*/  MOV R19, RZ ;  /* 0x000000ff00137202 */ /* 0x000fce0000000f00 */
.L_x_25:
[----:B------:R-:W-:Y:S01]  /*0320*/  MOV R18, 0x0 ;  /* 0x0000000000127802 */ /* 0x000fe20000000f00 */
[----:B------:R-:W0:Y:S01]  /*0330*/  LDCU.64 UR4, c[0x4][0x20] ;  /* 0x01000400ff0477ac */ /* 0x000e220008000a00 */
[----:B------:R-:W-:Y:S02]  /*0340*/  CS2R R6, SRZ ;  /* 0x0000000000067805 */ /* 0x000fe4000001ff00 */
[----:B------:R1:W2:Y:S01]  /*0350*/  LDC.64 R8, c[0x4][R18] ;  /* 0x0100000012087b82 */ /* 0x0002a20000000a00 */
[----:B0-----:R-:W-:Y:S02]  /*0360*/  IMAD.U32 R4, RZ, RZ, UR4 ;  /* 0x00000004ff047e24 */ /* 0x001fe4000f8e00ff */
[----:B-1----:R-:W-:-:S07]  /*0370*/  IMAD.U32 R5, RZ, RZ, UR5 ;  /* 0x00000005ff057e24 */ /* 0x002fce000f8e00ff */
[----:B------:R-:W-:-:S07]  /*0380*/  LEPC R20, `(.L_x_5) ;  /* 0x000000001014794e */ /* 0x000fce0000000000 */
[----:B--2---:R-:W-:Y:S05]  /*0390*/  CALL.ABS.NOINC R8 ;  /* 0x0000000008007343 */ /* 0x004fea0003c00000 */
.L_x_5:
[----:B------:R-:W0:Y:S01]  /*03a0*/  LDC.64 R16, c[0x0][0x380] ;  /* 0x0000e000ff107b82 */ /* 0x000e220000000a00 */
[----:B------:R-:W1:Y:S01]  /*03b0*/  LDCU.64 UR4, c[0x4][0x28] ;  /* 0x01000500ff0477ac */ /* 0x000e620008000a00 */
[----:B0-----:R-:W-:-:S05]  /*03c0*/  IMAD.WIDE.U32 R16, R19, 0x2, R16 ;  /* 0x0000000213107825 */ /* 0x001fca00078e0010 */
[----:B------:R-:W2:Y:S01]  /*03d0*/  LDG.E.U16 R0, desc[UR36][R16.64] ;  /* 0x0000002410007981 */ /* 0x000ea2000c1e1500 */
[----:B------:R0:W3:Y:S01]  /*03e0*/  LDC.64 R10, c[0x4][R18] ;  /* 0x01000000120a7b82 */ /* 0x0000e20000000a00 */
[----:B-1----:R-:W-:Y:S01]  /*03f0*/  IMAD.U32 R4, RZ, RZ, UR4 ;  /* 0x00000004ff047e24 */ /* 0x002fe2000f8e00ff */
[----:B------:R-:W-:Y:S01]  /*0400*/  MOV R5, UR5 ;  /* 0x0000000500057c02 */ /* 0x000fe20008000f00 */
[----:B------:R-:W-:Y:S02]  /*0410*/  IMAD.MOV.U32 R6, RZ, RZ, R28 ;  /* 0x000000ffff067224 */ /* 0x000fe400078e001c */
[----:B------:R-:W-:Y:S02]  /*0420*/  IMAD.MOV.U32 R7, RZ, RZ, R2 ;  /* 0x000000ffff077224 */ /* 0x000fe400078e0002 */
[----:B--2---:R-:W-:-:S04]  /*0430*/  HADD2.F32 R0, -RZ, R0.H0_H0 ;  /* 0x20000000ff007230 */ /* 0x004fc80000004100 */
[----:B------:R-:W1:Y:S02]  /*0440*/  F2F.F64.F32 R8, R0 ;  /* 0x0000000000087310 */ /* 0x000e640000201800 */
[----:B-1-3--:R0:W-:Y:S02]  /*0450*/  STL.64 [R1], R8 ;  /* 0x0000000801007387 */ /* 0x00a1e40000100a00 */
[----:B------:R-:W-:-:S07]  /*0460*/  LEPC R20, `(.L_x_6) ;  /* 0x000000001014794e */ /* 0x000fce0000000000 */
[----:B0-----:R-:W-:Y:S05]  /*0470*/  CALL.ABS.NOINC R10 ;  /* 0x000000000a007343 */ /* 0x001fea0003c00000 */
.L_x_6:
[----:B------:R0:W1:Y:S01]  /*0480*/  LDC.64 R8, c[0x4][R18] ;  /* 0x0100000012087b82 */ /* 0x0000620000000a00 */
[----:B------:R-:W2:Y:S01]  /*0490*/  LDCU.64 UR4, c[0x4][0x20] ;  /* 0x01000400ff0477ac */ /* 0x000ea20008000a00 */
[----:B------:R-:W-:Y:S01]  /*04a0*/  CS2R R6, SRZ ;  /* 0x0000000000067805 */ /* 0x000fe2000001ff00 */
[----:B--2---:R-:W-:Y:S01]  /*04b0*/  IMAD.U32 R4, RZ, RZ, UR4 ;  /* 0x00000004ff047e24 */ /* 0x004fe2000f8e00ff */
[----:B0-----:R-:W-:-:S07]  /*04c0*/  MOV R5, UR5 ;  /* 0x0000000500057c02 */ /* 0x001fce0008000f00 */
[----:B------:R-:W-:-:S07]  /*04d0*/  LEPC R20, `(.L_x_7) ;  /* 0x000000001014794e */ /* 0x000fce0000000000 */
[----:B-1----:R-:W-:Y:S05]  /*04e0*/  CALL.ABS.NOINC R8 ;  /* 0x0000000008007343 */ /* 0x002fea0003c00000 */
.L_x_7:
[----:B------:R-:W2:Y:S01]  /*04f0*/  LDG.E.U16 R0, desc[UR36][R16.64+0x2] ;  /* 0x0000022410007981 */ /* 0x000ea2000c1e1500 */
[----:B------:R0:W1:Y:S01]  /*0500*/  LDC.64 R10, c[0x4][R18] ;  /* 0x01000000120a7b82 */ /* 0x0000620000000a00 */
[----:B------:R-:W3:Y:S01]  /*0510*/  LDCU.64 UR4, c[0x4][0x28] ;  /* 0x01000500ff0477ac */ /* 0x000ee20008000a00 */
[----:B------:R-:W-:Y:S01]  /*0520*/  IMAD.MOV.U32 R6, RZ, RZ, R28 ;  /* 0x000000ffff067224 */ /* 0x000fe200078e001c */
[----:B------:R-:W-:Y:S01]  /*0530*/  MOV R7, R2 ;  /* 0x0000000200077202 */ /* 0x000fe20000000f00 */
[----:B---3--:R-:W-:Y:S02]  /*0540*/  IMAD.U32 R4, RZ, RZ, UR4 ;  /* 0x00000004ff047e24 */ /* 0x008fe4000f8e00ff */
[----:B------:R-:W-:Y:S02]  /*0550*/  IMAD.U32 R5, RZ, RZ, UR5 ;  /* 0x00000005ff057e24 */ /* 0x000fe4000f8e00ff */
[----:B--2---:R-:W-:-:S04]  /*0560*/  HADD2.F32 R0, -RZ, R0.H0_H0 ;  /* 0x20000000ff007230 */ /* 0x004fc80000004100 */
[----:B------:R-:W2:Y:S02]  /*0570*/  F2F.F64.F32 R8, R0 ;  /* 0x0000000000087310 */ /* 0x000ea40000201800 */
[----:B-12---:R0:W-:Y:S02]  /*0580*/  STL.64 [R1], R8 ;  /* 0x0000000801007387 */ /* 0x0061e40000100a00 */
[----:B------:R-:W-:-:S07]  /*0590*/  LEPC R20, `(.L_x_8) ;  /* 0x000000001014794e */ /* 0x000fce0000000000 */
[----:B0-----:R-:W-:Y:S05]  /*05a0*/  CALL.ABS.NOINC R10 ;  /* 0x000000000a007343 */ /* 0x001fea0003c00000 */
.L_x_8:
[----:B------:R0:W1:Y:S01]  /*05b0*/  LDC.64 R8, c[0x4][R18] ;  /* 0x0100000012087b82 */ /* 0x0000620000000a00 */
[----:B------:R-:W2:Y:S01]  /*05c0*/  LDCU.64 UR4, c[0x4][0x20] ;  /* 0x01000400ff0477ac */ /* 0x000ea20008000a00 */
[----:B------:R-:W-:Y:S01]  /*05d0*/  CS2R R6, SRZ ;  /* 0x0000000000067805 */ /* 0x000fe2000001ff00 */
[----:B--2---:R-:W-:Y:S02]  /*05e0*/  IMAD.U32 R4, RZ, RZ, UR4 ;  /* 0x00000004ff047e24 */ /* 0x004fe4000f8e00ff */
[----:B0-----:R-:W-:-:S07]  /*05f0*/  IMAD.U32 R5, RZ, RZ, UR5 ;  /* 0x00000005ff057e24 */ /* 0x001fce000f8e00ff */
[----:B------:R-:W-:-:S07]  /*0600*/  LEPC R20, `(.L_x_9) ;  /* 0x000000001014794e */ /* 0x000fce0000000000 */
[----:B-1----:R-:W-:Y:S05]  /*0610*/  CALL.ABS.NOINC R8 ;  /* 0x0000000008007343 */ /* 0x002fea0003c00000 */
.L_x_9:
[----:B------:R-:W2:Y:S01]  /*0620*/  LDG.E.U16 R0, desc[UR36][R16.64+0x4] ;  /* 0x0000042410007981 */ /* 0x000ea2000c1e1500 */
[----:B------:R0:W1:Y:S01]  /*0630*/  LDC.64 R10, c[0x4][R18] ;  /* 0x01000000120a7b82 */ /* 0x0000620000000a00 */
[----:B------:R-:W3:Y:S01]  /*0640*/  LDCU.64 UR4, c[0x4][0x28] ;  /* 0x01000500ff0477ac */ /* 0x000ee20008000a00 */
[----:B------:R-:W-:Y:S02]  /*0650*/  IMAD.MOV.U32 R6, RZ, RZ, R28 ;  /* 0x000000ffff067224 */ /* 0x000fe400078e001c */
[----:B------:R-:W-:Y:S02]  /*0660*/  IMAD.MOV.U32 R7, RZ, RZ, R2 ;  /* 0x000000ffff077224 */ /* 0x000fe400078e0002 */
[----:B---3--:R-:W-:Y:S01]  /*0670*/  IMAD.U32 R4, RZ, RZ, UR4 ;  /* 0x00000004ff047e24 */ /* 0x008fe2000f8e00ff */
[----:B------:R-:W-:Y:S01]  /*0680*/  MOV R5, UR5 ;  /* 0x0000000500057c02 */ /* 0x000fe20008000f00 */
[----:B--2---:R-:W-:-:S04]  /*0690*/  HADD2.F32 R0, -RZ, R0.H0_H0 ;  /* 0x20000000ff007230 */ /* 0x004fc80000004100 */
[----:B------:R-:W2:Y:S02]  /*06a0*/  F2F.F64.F32 R8, R0 ;  /* 0x0000000000087310 */ /* 0x000ea40000201800 */
[----:B-12---:R0:W-:Y:S02]  /*06b0*/  STL.64 [R1], R8 ;  /* 0x0000000801007387 */ /* 0x0061e40000100a00 */
[----:B------:R-:W-:-:S07]  /*06c0*/  LEPC R20, `(.L_x_10) ;  /* 0x000000001014794e */ /* 0x000fce0000000000 */
[----:B0-----:R-:W-:Y:S05]  /*06d0*/  CALL.ABS.NOINC R10 ;  /* 0x000000000a007343 */ /* 0x001fea0003c00000 */
.L_x_10:
[----:B------:R0:W1:Y:S01]  /*06e0*/  LDC.64 R8, c[0x4][R18] ;  /* 0x0100000012087b82 */ /* 0x0000620000000a00 */
[----:B------:R-:W2:Y:S01]  /*06f0*/  LDCU.64 UR4, c[0x4][0x20] ;  /* 0x01000400ff0477ac */ /* 0x000ea20008000a00 */
[----:B------:R-:W-:Y:S01]  /*0700*/  CS2R R6, SRZ ;  /* 0x0000000000067805 */ /* 0x000fe2000001ff00 */
[----:B--2---:R-:W-:Y:S01]  /*0710*/  IMAD.U32 R4, RZ, RZ, UR4 ;  /* 0x00000004ff047e24 */ /* 0x004fe2000f8e00ff */
[----:B0-----:R-:W-:-:S07]  /*0720*/  MOV R5, UR5 ;  /* 0x0000000500057c02 */ /* 0x001fce0008000f00 */
[----:B------:R-:W-:-:S07]  /*0730*/  LEPC R20, `(.L_x_11) ;  /* 0x000000001014794e */ /* 0x000fce0000000000 */
[----:B-1----:R-:W-:Y:S05]  /*0740*/  CALL.ABS.NOINC R8 ;  /* 0x0000000008007343 */ /* 0x002fea0003c00000 */
.L_x_11:
        /* <DEDUP_REMOVED lines=12> */
.L_x_12:
[----:B------:R-:W-:Y:S01]  /*0810*/  PRMT R3, R19, 0x9910, RZ ;  /* 0x0000991013037816 */ /* 0x000fe200000000ff */
[----:B------:R-:W-:Y:S01]  /*0820*/  IMAD.MOV.U32 R0, RZ, RZ, -0x3333 ;  /* 0xffffcccdff007424 */ /* 0x000fe200078e00ff */
[----:B------:R-:W-:Y:S01]  /*0830*/  BSSY.RECONVERGENT B6, `(.L_x_13) ;  /* 0x0000010000067945 */ /* 0x000fe20003800200 */
[----:B------:R-:W-:Y:S02]  /*0840*/  IMAD.MOV.U32 R6, RZ, RZ, -0xcccc000 ;  /* 0xf3334000ff067424 */ /* 0x000fe400078e00ff */
[----:B------:R-:W-:-:S05]  /*0850*/  IMAD R0, R3, R0, 0x3334 ;  /* 0x0000333403007424 */ /* 0x000fca00078e0200 */
[----:B------:R-:W-:Y:S01]  /*0860*/  LOP3.LUT R4, R0, 0xffff, RZ, 0xc0, !PT ;  /* 0x0000ffff00047812 */ /* 0x000fe200078ec0ff */
[----:B------:R-:W-:-:S03]  /*0870*/  IMAD R0, R3, R6, 0xccd0000 ;  /* 0x0ccd000003007424 */ /* 0x000fc600078e0206 */
[----:B------:R-:W-:-:S04]  /*0880*/  SHF.R.U32.HI R3, RZ, 0x2, R4 ;  /* 0x00000002ff037819 */ /* 0x000fc80000011604 */
[----:B------:R-:W-:-:S04]  /*0890*/  LOP3.LUT R0, R3, 0xffff, R0, 0xc8, !PT ;  /* 0x0000ffff03007812 */ /* 0x000fc800078ec800 */
[----:B------:R-:W-:-:S13]  /*08a0*/  ISETP.GT.U32.AND P0, PT, R0, 0xccc, PT ;  /* 0x00000ccc0000780c */ /* 0x000fda0003f04070 */
[----:B------:R-:W-:Y:S05]  /*08b0*/  @P0 BRA `(.L_x_14) ;  /* 0x00000000001c0947 */ /* 0x000fea0003800000 */
[----:B------:R0:W1:Y:S01]  /*08c0*/  LDC.64 R8, c[0x4][R18] ;  /* 0x0100000012087b82 */ /* 0x0000620000000a00 */
[----:B------:R-:W2:Y:S01]  /*08d0*/  LDCU.64 UR4, c[0x4][0x30] ;  /* 0x01000600ff0477ac */ /* 0x000ea20008000a00 */
[----:B------:R-:W-:Y:S01]  /*08e0*/  CS2R R6, SRZ ;  /* 0x0000000000067805 */ /* 0x000fe2000001ff00 */
[----:B--2---:R-:W-:Y:S01]  /*08f0*/  IMAD.U32 R4, RZ, RZ, UR4 ;  /* 0x00000004ff047e24 */ /* 0x004fe2000f8e00ff */
[----:B0-----:R-:W-:-:S07]  /*0900*/  MOV R5, UR5 ;  /* 0x0000000500057c02 */ /* 0x001fce0008000f00 */
[----:B------:R-:W-:-:S07]  /*0910*/  LEPC R20, `(.L_x_14) ;  /* 0x000000001014794e */ /* 0x000fce0000000000 */
[----:B-1----:R-:W-:Y:S05]  /*0920*/  CALL.ABS.NOINC R8 ;  /* 0x0000000008007343 */ /* 0x002fea0003c00000 */
.L_x_14:
[----:B------:R-:W-:Y:S05]  /*0930*/  BSYNC.RECONVERGENT B6 ;  /* 0x0000000000067941 */ /* 0x000fea0003800200 */
.L_x_13:
        /* <DEDUP_REMOVED lines=8> */
.L_x_15:
        /* <DEDUP_REMOVED lines=12> */
.L_x_16:
[----:B------:R0:W1:Y:S01]  /*0a80*/  LDC.64 R8, c[0x4][R18] ;  /* 0x0100000012087b82 */ /* 0x0000620000000a00 */
[----:B------:R-:W2:Y:S01]  /*0a90*/  LDCU.64 UR4, c[0x4][0x20] ;  /* 0x01000400ff0477ac */ /* 0x000ea20008000a00 */
[----:B------:R-:W-:Y:S01]  /*0aa0*/  CS2R R6, SRZ ;  /* 0x0000000000067805 */ /* 0x000fe2000001ff00 */
[----:B--2---:R-:W-:Y:S01]  /*0ab0*/  IMAD.U32 R4, RZ, RZ, UR4 ;  /* 0x00000004ff047e24 */ /* 0x004fe2000f8e00ff */
[----:B0-----:R-:W-:-:S07]  /*0ac0*/  MOV R5, UR5 ;  /* 0x0000000500057c02 */ /* 0x001fce0008000f00 */
[----:B------:R-:W-:-:S07]  /*0ad0*/  LEPC R20, `(.L_x_17) ;  /* 0x000000001014794e */ /* 0x000fce0000000000 */
[----:B-1----:R-:W-:Y:S05]  /*0ae0*/  CALL.ABS.NOINC R8 ;  /* 0x0000000008007343 */ /* 0x002fea0003c00000 */
.L_x_17:
        /* <DEDUP_REMOVED lines=12> */
.L_x_18:
[----:B------:R0:W1:Y:S01]  /*0bb0*/  LDC.64 R8, c[0x4][R18] ;  /* 0x0100000012087b82 */ /* 0x0000620000000a00 */
[----:B------:R-:W2:Y:S01]  /*0bc0*/  LDCU.64 UR4, c[0x4][0x20] ;  /* 0x01000400ff0477ac */ /* 0x000ea20008000a00 */
[----:B------:R-:W-:Y:S01]  /*0bd0*/  CS2R R6, SRZ ;  /* 0x0000000000067805 */ /* 0x000fe2000001ff00 */
[----:B--2---:R-:W-:Y:S02]  /*0be0*/  IMAD.U32 R4, RZ, RZ, UR4 ;  /* 0x00000004ff047e24 */ /* 0x004fe4000f8e00ff */
[----:B0-----:R-:W-:-:S07]  /*0bf0*/  IMAD.U32 R5, RZ, RZ, UR5 ;  /* 0x00000005ff057e24 */ /* 0x001fce000f8e00ff */
[----:B------:R-:W-:-:S07]  /*0c00*/  LEPC R20, `(.L_x_19) ;  /* 0x000000001014794e */ /* 0x000fce0000000000 */
[----:B-1----:R-:W-:Y:S05]  /*0c10*/  CALL.ABS.NOINC R8 ;  /* 0x0000000008007343 */ /* 0x002fea0003c00000 */
.L_x_19:
        /* <DEDUP_REMOVED lines=12> */
.L_x_20:
[----:B------:R0:W1:Y:S01]  /*0ce0*/  LDC.64 R8, c[0x4][R18] ;  /* 0x0100000012087b82 */ /* 0x0000620000000a00 */
[----:B------:R-:W2:Y:S01]  /*0cf0*/  LDCU.64 UR4, c[0x4][0x20] ;  /* 0x01000400ff0477ac */ /* 0x000ea20008000a00 */
[----:B------:R-:W-:Y:S01]  /*0d00*/  CS2R R6, SRZ ;  /* 0x0000000000067805 */ /* 0x000fe2000001ff00 */
[----:B--2---:R-:W-:Y:S01]  /*0d10*/  IMAD.U32 R4, RZ, RZ, UR4 ;  /* 0x00000004ff047e24 */ /* 0x004fe2000f8e00ff */
[----:B0-----:R-:W-:-:S07]  /*0d20*/  MOV R5, UR5 ;  /* 0x0000000500057c02 */ /* 0x001fce0008000f00 */
[----:B------:R-:W-:-:S07]  /*0d30*/  LEPC R20, `(.L_x_21) ;  /* 0x000000001014794e */ /* 0x000fce0000000000 */
[----:B-1----:R-:W-:Y:S05]  /*0d40*/  CALL.ABS.NOINC R8 ;  /* 0x0000000008007343 */ /* 0x002fea0003c00000 */
.L_x_21:
        /* <DEDUP_REMOVED lines=12> */
.L_x_22:
[----:B------:R-:W-:Y:S01]  /*0e10*/  VIADD R19, R19, 0x8 ;  /* 0x0000000813137836 */ /* 0x000fe20000000000 */
[----:B------:R-:W-:Y:S04]  /*0e20*/  BSSY.RECONVERGENT B6, `(.L_x_23) ;  /* 0x0000010000067945 */ /* 0x000fe80003800200 */
[----:B------:R-:W-:-:S05]  /*0e30*/  PRMT R3, R19, 0x9910, RZ ;  /* 0x0000991013037816 */ /* 0x000fca00000000ff */
[----:B------:R-:W-:-:S05]  /*0e40*/  IMAD R0, R3, -0x3333, RZ ;  /* 0xffffcccd03007824 */ /* 0x000fca00078e02ff */
[----:B------:R-:W-:Y:S01]  /*0e50*/  LOP3.LUT R4, R0, 0xffff, RZ, 0xc0, !PT ;  /* 0x0000ffff00047812 */ /* 0x000fe200078ec0ff */
[----:B------:R-:W-:-:S03]  /*0e60*/  IMAD R0, R3, -0xcccc000, RZ ;  /* 0xf333400003007824 */ /* 0x000fc600078e02ff */
[----:B------:R-:W-:-:S04]  /*0e70*/  SHF.R.U32.HI R3, RZ, 0x2, R4 ;  /* 0x00000002ff037819 */ /* 0x000fc80000011604 */
[----:B------:R-:W-:-:S04]  /*0e80*/  LOP3.LUT R0, R3, 0xffff, R0, 0xc8, !PT ;  /* 0x0000ffff03007812 */ /* 0x000fc800078ec800 */
[----:B------:R-:W-:-:S13]  /*0e90*/  ISETP.GT.U32.AND P0, PT, R0, 0xccc, PT ;  /* 0x00000ccc0000780c */ /* 0x000fda0003f04070 */
[----:B------:R-:W-:Y:S05]  /*0ea0*/  @P0 BRA `(.L_x_24) ;  /* 0x00000000001c0947 */ /* 0x000fea0003800000 */
[----:B------:R0:W1:Y:S01]  /*0eb0*/  LDC.64 R8, c[0x4][R18] ;  /* 0x0100000012087b82 */ /* 0x0000620000000a00 */
[----:B------:R-:W2:Y:S01]  /*0ec0*/  LDCU.64 UR4, c[0x4][0x30] ;  /* 0x01000600ff0477ac */ /* 0x000ea20008000a00 */
[----:B------:R-:W-:Y:S01]  /*0ed0*/  CS2R R6, SRZ ;  /* 0x0000000000067805 */ /* 0x000fe2000001ff00 */
[----:B--2---:R-:W-:Y:S02]  /*0ee0*/  IMAD.U32 R4, RZ, RZ, UR4 ;  /* 0x00000004ff047e24 */ /* 0x004fe4000f8e00ff */
[----:B0-----:R-:W-:-:S07]  /*0ef0*/  IMAD.U32 R5, RZ, RZ, UR5 ;  /* 0x00000005ff057e24 */ /* 0x001fce000f8e00ff */
[----:B------:R-:W-:-:S07]  /*0f00*/  LEPC R20, `(.L_x_24) ;  /* 0x000000001014794e */ /* 0x000fce0000000000 */
[----:B-1----:R-:W-:Y:S05]  /*0f10*/  CALL.ABS.NOINC R8 ;  /* 0x0000000008007343 */ /* 0x002fea0003c00000 */
.L_x_24:
[----:B------:R-:W-:Y:S05]  /*0f20*/  BSYNC.RECONVERGENT B6 ;  /* 0x0000000000067941 */ /* 0x000fea0003800200 */
.L_x_23:
[----:B------:R-:W-:-:S13]  /*0f30*/  ISETP.NE.AND P0, PT, R19, 0x190, PT ;  /* 0x000001901300780c */ /* 0x000fda0003f05270 */
[----:B------:R-:W-:Y:S05]  /*0f40*/  @P0 BRA `(.L_x_25) ;  /* 0xfffffff000f40947 */ /* 0x000fea000383ffff */
[----:B------:R-:W-:Y:S05]  /*0f50*/  BSYNC.RECONVERGENT B7 ;  /* 0x0000000000077941 */ /* 0x000fea0003800200 */
.L_x_4:
[----:B------:R-:W-:Y:S01]  /*0f60*/  MOV R0, 0x0 ;  /* 0x0000000000007802 */ /* 0x000fe20000000f00 */
[----:B------:R-:W0:Y:S01]  /*0f70*/  LDCU.64 UR4, c[0x4][0x18] ;  /* 0x01000300ff0477ac */ /* 0x000e220008000a00 */
[----:B------:R-:W-:Y:S02]  /*0f80*/  CS2R R6, SRZ ;  /* 0x0000000000067805 */ /* 0x000fe4000001ff00 */
[----:B------:R1:W2:Y:S01]  /*0f90*/  LDC.64 R8, c[0x4][R0] ;  /* 0x0100000000087b82 */ /* 0x0002a20000000a00 */
[----:B0-----:R-:W-:Y:S01]  /*0fa0*/  MOV R4, UR4 ;  /* 0x0000000400047c02 */ /* 0x001fe20008000f00 */
[----:B-1----:R-:W-:-:S07]  /*0fb0*/  IMAD.U32 R5, RZ, RZ, UR5 ;  /* 0x00000005ff057e24 */ /* 0x002fce000f8e00ff */
[----:B------:R-:W-:-:S07]  /*0fc0*/  LEPC R20, `(.L_x_0) ;  /* 0x000000001014794e */ /* 0x000fce0000000000 */
[----:B--2---:R-:W-:Y:S05]  /*0fd0*/  CALL.ABS.NOINC R8 ;  /* 0x0000000008007343 */ /* 0x004fea0003c00000 */
.L_x_0:
[----:B------:R-:W0:Y:S01]  /*0fe0*/  S2R R3, SR_LANEID ;  /* 0x0000000000037919 */ /* 0x000e220000000000 */
[----:B------:R-:W-:Y:S05]  /*0ff0*/  WARPSYNC.ALL ;  /* 0x0000000000007948 */ /* 0x000fea0003800000 */
[----:B------:R-:W1:Y:S01]  /*1000*/  LDCU.64 UR4, c[0x0][0x388] ;  /* 0x00007100ff0477ac */ /* 0x000e620008000a00 */
[----:B------:R-:W-:Y:S01]  /*1010*/  IMAD.MOV.U32 R5, RZ, RZ, RZ ;  /* 0x000000ffff057224 */ /* 0x000fe200078e00ff */
[----:B0-----:R-:W-:Y:S02]  /*1020*/  LOP3.LUT R4, R3, 0x3, RZ, 0xc0, !PT ;  /* 0x0000000303047812 */ /* 0x001fe400078ec0ff */
[----:B------:R-:W-:-:S05]  /*1030*/  SHF.R.U32.HI R3, RZ, 0x2, R3 ;  /* 0x00000002ff037819 */ /* 0x000fca0000011603 */
[----:B------:R-:W-:-:S03]  /*1040*/  IMAD.WIDE.U32 R4, R3, 0x2, R4 ;  /* 0x0000000203047825 */ /* 0x000fc600078e0004 */
[----:B-1----:R-:W-:-:S04]  /*1050*/  LEA R6, P0, R4, UR4, 0x2 ;  /* 0x0000000404067c11 */ /* 0x002fc8000f8010ff */
[----:B------:R-:W-:-:S05]  /*1060*/  LEA.HI.X R7, R4, UR5, R5, 0x2, P0 ;  /* 0x0000000504077c11 */ /* 0x000fca00080f1405 */
[----:B------:R0:W5:Y:S04]  /*1070*/  LDG.E R22, desc[UR36][R6.64] ;  /* 0x0000002406167981 */ /* 0x000168000c1e1900 */
[----:B------:R0:W5:Y:S04]  /*1080*/  LDG.E R23, desc[UR36][R6.64+0x10] ;  /* 0x0000102406177981 */ /* 0x000168000c1e1900 */
[----:B------:R0:W5:Y:S04]  /*1090*/  LDG.E R18, desc[UR36][R6.64+0x40] ;  /* 0x0000402406127981 */ /* 0x000168000c1e1900 */
[----:B------:R0:W5:Y:S01]  /*10a0*/  LDG.E R19, desc[UR36][R6.64+0x50] ;  /* 0x0000502406137981 */ /* 0x000162000c1e1900 */
[----:B------:R-:W-:Y:S01]  /*10b0*/  CS2R R26, SRZ ;  /* 0x00000000001a7805 */ /* 0x000fe2000001ff00 */
[----:B------:R-:W-:Y:S01]  /*10c0*/  IMAD.MOV.U32 R16, RZ, RZ, RZ ;  /* 0x000000ffff107224 */ /* 0x000fe200078e00ff */
[----:B------:R-:W-:-:S07]  /*10d0*/  CS2R R24, SRZ ;  /* 0x0000000000187805 */ /* 0x000fce000001ff00 */
.L_x_40:
[----:B-1----:R-:W-:-:S07]  /*10e0*/  MOV R17, RZ ;  /* 0x000000ff00117202 */ /* 0x002fce0000000f00 */
.L_x_39:
[----:B------:R-:W-:Y:S01]  /*10f0*/  IMAD R30, R16, 0x14, RZ ;  /* 0x00000014101e7824 */ /* 0x000fe200078e02ff */
[----:B------:R-:W-:Y:S05]  /*1100*/  WARPSYNC.ALL ;  /* 0x0000000000007948 */ /* 0x000fea0003800000 */
[----:B------:R-:W-:-:S05]  /*1110*/  IADD3 R30, P0, PT, R30, R17, RZ ;  /* 0x000000111e1e7210 */ /* 0x000fca0007f1e0ff */
[----:B-1----:R-:W-:Y:S01]  /*1120*/  IMAD.X R3, RZ, RZ, RZ, P0 ;  /* 0x000000ffff037224 */ /* 0x002fe200000e06ff */
[----:B------:R-:W-:-:S04]  /*1130*/  LEA R31, P0, R30, UR40, 0x1 ;  /* 0x000000281e1f7c11 */ /* 0x000fc8000f8008ff */
[----:B------:R-:W-:Y:S01]  /*1140*/  LEA.HI.X R30, R30, UR41, R3, 0x1, P0 ;  /* 0x000000291e1e7c11 */ /* 0x000fe200080f0c03 */
[----:B------:R-:W1:Y:S01]  /*1150*/  S2R R0, SR_LANEID ;  /* 0x0000000000007919 */ /* 0x000e620000000000 */
[----:B0-----:R-:W-:Y:S01]  /*1160*/  IMAD.MOV.U32 R7, RZ, RZ, RZ ;  /* 0x000000ffff077224 */ /* 0x001fe200078e00ff */
[----:B------:R-:W0:Y:S01]  /*1170*/  LDC.64 R4, c[0x0][0x390] ;  /* 0x0000e400ff047b82 */ /* 0x000e220000000a00 */
[----:B------:R-:W-:-:S07]  /*1180*/  ISETP.NE.AND P1, PT, R29, RZ, PT ;  /* 0x000000ff1d00720c */ /* 0x000fce0003f25270 */
[----:B------:R-:W2:Y:S01]  /*1190*/  LDC.64 R32, c[0x0][0x398] ;  /* 0x0000e600ff207b82 */ /* 0x000ea20000000a00 */
[----:B-1----:R-:W-:Y:S02]  /*11a0*/  LOP3.LUT R6, R0, 0x3, RZ, 0xc0, !PT ;  /* 0x0000000300067812 */ /* 0x002fe400078ec0ff */
[----:B------:R-:W-:-:S05]  /*11b0*/  SHF.R.U32.HI R3, RZ, 0x2, R0 ;  /* 0x00000002ff037819 */ /* 0x000fca0000011600 */
[----:B------:R-:W-:-:S03]  /*11c0*/  IMAD.WIDE.U32 R6, R3, 0x8, R6 ;  /* 0x0000000803067825 */ /* 0x000fc600078e0006 */
[----:B------:R-:W-:-:S04]  /*11d0*/  LEA R12, P0, R6, R31, 0x2 ;  /* 0x0000001f060c7211 */ /* 0x000fc800078010ff */
[----:B------:R-:W-:-:S05]  /*11e0*/  LEA.HI.X R13, R6, R30, R7, 0x2, P0 ;  /* 0x0000001e060d7211 */ /* 0x000fca00000f1407 */
[----:B------:R-:W3:Y:S04]  /*11f0*/  LDG.E R8, desc[UR36][R12.64+0x4] ;  /* 0x000004240c087981 */ /* 0x000ee8000c1e1900 */
[----:B------:R-:W3:Y:S04]  /*1200*/  LDG.E R9, desc[UR36][R12.64+0x104] ;  /* 0x000104240c097981 */ /* 0x000ee8000c1e1900 */
[----:B------:R-:W3:Y:S04]  /*1210*/  LDG.E R10, desc[UR36][R12.64+0x14] ;  /* 0x000014240c0a7981 */ /* 0x000ee8000c1e1900 */
[----:B------:R-:W3:Y:S02]  /*1220*/  LDG.E R11, desc[UR36][R12.64+0x114] ;  /* 0x000114240c0b7981 */ /* 0x000ee4000c1e1900 */
[C---:B---3-5:R-:W-:Y:S08]  /*1230*/  HMMA.16816.F16 R24, R8.reuse, R22, R24 ;  /* 0x000000160818723c */ /* 0x068ff00000000818 */
[----:B------:R-:W-:Y:S01]  /*1240*/  HMMA.16816.F16 R26, R8, R18, R26 ;  /* 0x00000012081a723c */ /* 0x000fe2000000081a */
[----:B------:R-:W-:-:S04]  /*1250*/  LEA R8, P0, R6, UR38, 0x2 ;  /* 0x0000002606087c11 */ /* 0x000fc8000f8010ff */
[----:B------:R-:W-:-:S06]  /*1260*/  LEA.HI.X R9, R6, UR39, R7, 0x2, P0 ;  /* 0x0000002706097c11 */ /* 0x000fcc00080f1407 */
[----:B------:R1:W-:Y:S04]  /*1270*/  STG.E desc[UR36][R8.64], R24 ;  /* 0x0000001808007986 */ /* 0x0003e8000c101924 */
[----:B------:R1:W-:Y:S04]  /*1280*/  STG.E desc[UR36][R8.64+0x100], R25 ;  /* 0x0001001908007986 */ /* 0x0003e8000c101924 */
[----:B------:R1:W-:Y:S04]  /*1290*/  STG.E desc[UR36][R8.64+0x10], R26 ;  /* 0x0000101a08007986 */ /* 0x0003e8000c101924 */
[----:B------:R1:W-:Y:S04]  /*12a0*/  STG.E desc[UR36][R8.64+0x110], R27 ;  /* 0x0001101b08007986 */ /* 0x0003e8000c101924 */
[----:B0-----:R-:W3:Y:S04]  /*12b0*/  LDG.E.U16 R0, desc[UR36][R4.64] ;  /* 0x0000002404007981 */ /* 0x001ee8000c1e1500 */
[----:B------:R-:W4:Y:S04]  /*12c0*/  LDG.E.U16 R3, desc[UR36][R4.64+0xa] ;  /* 0x00000a2404037981 */ /* 0x000f28000c1e1500 */
[----:B------:R-:W2:Y:S04]  /*12d0*/  LDG.E.U16 R7, desc[UR36][R4.64+0x14] ;  /* 0x0000142404077981 */ /* 0x000ea8000c1e1500 */
[----:B------:R-:W2:Y:S01]  /*12e0*/  LDG.E.U16 R11, desc[UR36][R4.64+0x1e] ;  /* 0x00001e24040b7981 */ /* 0x000ea2000c1e1500 */
[----:B---3--:R-:W-:-:S04]  /*12f0*/  HADD2 R0, R0.H0_H0, RZ.H0_H0 ;  /* 0x200000ff00007230 */ /* 0x008fc80000000800 */
[----:B----4-:R-:W-:Y:S01]  /*1300*/  HADD2 R0, R0.H0_H0, R3.H0_H0 ;  /* 0x2000000300007230 */ /* 0x010fe20000000800 */
[----:B------:R-:W-:-:S03]  /*1310*/  SHF.R.U32.HI R3, RZ, 0x1, R17 ;  /* 0x00000001ff037819 */ /* 0x000fc60000011611 */
[----:B--2---:R-:W-:Y:S02]  /*1320*/  HADD2 R0, R0.H0_H0, R7.H0_H0 ;  /* 0x2000000700007230 */ /* 0x004fe40000000800 */
[----:B------:R-:W-:Y:S02]  /*1330*/  IMAD R3, R16, 0x10, R3 ;  /* 0x0000001010037824 */ /* 0x000fe400078e0203 */
[----:B------:R-:W-:Y:S02]  /*1340*/  HADD2 R0, R0.H0_H0, R11.H0_H0 ;  /* 0x2000000b00007230 */ /* 0x000fe40000000800 */
[----:B------:R-:W-:-:S04]  /*1350*/  IMAD.WIDE.U32 R32, R3, 0x4, R32 ;  /* 0x0000000403207825 */ /* 0x000fc800078e0020 */
[----:B------:R-:W-:-:S05]  /*1360*/  HADD2.F32 R36, -RZ, R0.H0_H0 ;  /* 0x20000000ff247230 */ /* 0x000fca0000004100 */
[----:B------:R-:W-:-:S05]  /*1370*/  F2FP.F16.F32.PACK_AB R0, RZ, R36 ;  /* 0x00000024ff00723e */ /* 0x000fca00000000ff */
[----:B------:R-:W-:-:S05]  /*1380*/  HADD2.F32 R3, -RZ, R0.H0_H0 ;  /* 0x20000000ff037230 */ /* 0x000fca0000004100 */
[----:B------:R1:W-:Y:S01]  /*1390*/  STG.E desc[UR36][R32.64], R3 ;  /* 0x0000000320007986 */ /* 0x0003e2000c101924 */
[----:B------:R-:W-:Y:S05]  /*13a0*/  @!P1 BRA `(.L_x_26) ;  /* 0x0000000000889947 */ /* 0x000fea0003800000 */
[----:B------:R-:W0:Y:S01]  /*13b0*/  LDCU UR4, c[0x0][0x2f8] ;  /* 0x00005f00ff0477ac */ /* 0x000e220008000800 */
[----:B-1----:R-:W-:Y:S01]  /*13c0*/  MOV R8, 0x0 ;  /* 0x0000000000087802 */ /* 0x002fe20000000f00 */
[----:B------:R-:W-:Y:S01]  /*13d0*/  IMAD.MOV.U32 R6, RZ, RZ, R28 ;  /* 0x000000ffff067224 */ /* 0x000fe200078e001c */
[----:B------:R-:W-:-:S04]  /*13e0*/  MOV R7, R2 ;  /* 0x0000000200077202 */ /* 0x000fc80000000f00 */
[----:B------:R-:W1:Y:S01]  /*13f0*/  LDC.64 R8, c[0x4][R8] ;  /* 0x0100000008087b82 */ /* 0x000e620000000a00 */
[----:B0-----:R-:W-:Y:S01]  /*1400*/  IADD3 R34, PT, PT, R28, -UR4, RZ ;  /* 0x800000041c227c10 */ /* 0x001fe2000fffe0ff */
[----:B------:R-:W0:Y:S04]  /*1410*/  LDCU.64 UR4, c[0x4][0x38] ;  /* 0x01000700ff0477ac */ /* 0x000e280008000a00 */
[----:B------:R2:W-:Y:S01]  /*1420*/  STL.64 [R34], R16 ;  /* 0x0000001022007387 */ /* 0x0005e20000100a00 */
[----:B0-----:R-:W-:Y:S02]  /*1430*/  IMAD.U32 R4, RZ, RZ, UR4 ;  /* 0x00000004ff047e24 */ /* 0x001fe4000f8e00ff */
[----:B--2---:R-:W-:-:S07]  /*1440*/  IMAD.U32 R5, RZ, RZ, UR5 ;  /* 0x00000005ff057e24 */ /* 0x004fce000f8e00ff */
[----:B------:R-:W-:-:S07]  /*1450*/  LEPC R20, `(.L_x_27) ;  /* 0x000000001014794e */ /* 0x000fce0000000000 */
[----:B-1----:R-:W-:Y:S05]  /*1460*/  CALL.ABS.NOINC R8 ;  /* 0x0000000008007343 */ /* 0x002fea0003c00000 */
.L_x_27:
[----:B------:R-:W-:Y:S01]  /*1470*/  SHF.R.U32.HI R11, RZ, 0x1, R17 ;  /* 0x00000001ff0b7819 */ /* 0x000fe20000011611 */
[----:B------:R-:W-:Y:S01]  /*1480*/  IMAD.MOV.U32 R10, RZ, RZ, R16 ;  /* 0x000000ffff0a7224 */ /* 0x000fe200078e0010 */
[----:B------:R-:W-:Y:S01]  /*1490*/  MOV R35, 0x0 ;  /* 0x0000000000237802 */ /* 0x000fe20000000f00 */
[----:B------:R-:W0:Y:S01]  /*14a0*/  LDCU.64 UR4, c[0x4][0x40] ;  /* 0x01000800ff0477ac */ /* 0x000e220008000a00 */
[----:B------:R-:W-:Y:S01]  /*14b0*/  MOV R6, R28 ;  /* 0x0000001c00067202 */ /* 0x000fe20000000f00 */
[----:B------:R-:W-:Y:S01]  /*14c0*/  IMAD.MOV.U32 R7, RZ, RZ, R2 ;  /* 0x000000ffff077224 */ /* 0x000fe200078e0002 */
[----:B------:R1:W-:Y:S01]  /*14d0*/  STL.64 [R34], R10 ;  /* 0x0000000a22007387 */ /* 0x0003e20000100a00 */
[----:B------:R1:W2:Y:S01]  /*14e0*/  LDC.64 R8, c[0x4][R35] ;  /* 0x0100000023087b82 */ /* 0x0002a20000000a00 */
[----:B0-----:R-:W-:Y:S02]  /*14f0*/  IMAD.U32 R4, RZ, RZ, UR4 ;  /* 0x00000004ff047e24 */ /* 0x001fe4000f8e00ff */
[----:B-1----:R-:W-:-:S07]  /*1500*/  IMAD.U32 R5, RZ, RZ, UR5 ;  /* 0x00000005ff057e24 */ /* 0x002fce000f8e00ff */
[----:B------:R-:W-:-:S07]  /*1510*/  LEPC R20, `(.L_x_28) ;  /* 0x000000001014794e */ /* 0x000fce0000000000 */
[----:B--2---:R-:W-:Y:S05]  /*1520*/  CALL.ABS.NOINC R8 ;  /* 0x0000000008007343 */ /* 0x004fea0003c00000 */
.L_x_28:
[----:B------:R-:W0:Y:S01]  /*1530*/  F2F.F64.F32 R36, R36 ;  /* 0x0000002400247310 */ /* 0x000e220000201800 */
[----:B------:R1:W2:Y:S01]  /*1540*/  LDC.64 R8, c[0x4][R35] ;  /* 0x0100000023087b82 */ /* 0x0002a20000000a00 */
[----:B------:R-:W3:Y:S01]  /*1550*/  LDCU.64 UR4, c[0x4][0x48] ;  /* 0x01000900ff0477ac */ /* 0x000ee20008000a00 */
[----:B------:R-:W-:Y:S01]  /*1560*/  MOV R6, R28 ;  /* 0x0000001c00067202 */ /* 0x000fe20000000f00 */
[----:B------:R-:W-:Y:S01]  /*1570*/  IMAD.MOV.U32 R7, RZ, RZ, R2 ;  /* 0x000000ffff077224 */ /* 0x000fe200078e0002 */
[----:B0-----:R1:W-:Y:S01]  /*1580*/  STL.64 [R34], R36 ;  /* 0x0000002422007387 */ /* 0x0013e20000100a00 */
[----:B---3--:R-:W-:Y:S02]  /*1590*/  IMAD.U32 R4, RZ, RZ, UR4 ;  /* 0x00000004ff047e24 */ /* 0x008fe4000f8e00ff */
[----:B------:R-:W-:-:S07]  /*15a0*/  IMAD.U32 R5, RZ, RZ, UR5 ;  /* 0x00000005ff057e24 */ /* 0x000fce000f8e00ff */
[----:B------:R-:W-:-:S07]  /*15b0*/  LEPC R20, `(.L_x_26) ;  /* 0x000000001014794e */ /* 0x000fce0000000000 */
[----:B-12---:R-:W-:Y:S05]  /*15c0*/  CALL.ABS.NOINC R8 ;  /* 0x0000000008007343 */ /* 0x006fea0003c00000 */
.L_x_26:
[----:B------:R-:W-:Y:S05]  /*15d0*/  WARPSYNC.ALL ;  /* 0x0000000000007948 */ /* 0x000fea0003800000 */
[----:B------:R-:W0:Y:S01]  /*15e0*/  S2R R0, SR_LANEID ;  /* 0x0000000000007919 */ /* 0x000e220000000000 */
[----:B------:R-:W-:Y:S01]  /*15f0*/  IMAD.MOV.U32 R5, RZ, RZ, RZ ;  /* 0x000000ffff057224 */ /* 0x000fe200078e00ff */
[----:B------:R-:W-:Y:S02]  /*1600*/  ISETP.NE.AND P6, PT, R29, RZ, PT ;  /* 0x000000ff1d00720c */ /* 0x000fe40003fc5270 */
[----:B0-----:R-:W-:Y:S02]  /*1610*/  LOP3.LUT R4, R0, 0x3, RZ, 0xc0, !PT ;  /* 0x0000000300047812 */ /* 0x001fe400078ec0ff */
[----:B-1----:R-:W-:-:S05]  /*1620*/  SHF.R.U32.HI R3, RZ, 0x2, R0 ;  /* 0x00000002ff037819 */ /* 0x002fca0000011600 */
[----:B------:R-:W-:-:S03]  /*1630*/  IMAD.WIDE.U32 R4, R3, 0x8, R4 ;  /* 0x0000000803047825 */ /* 0x000fc600078e0004 */
[----:B------:R-:W-:-:S04]  /*1640*/  LEA R12, P0, R4, R31, 0x2 ;  /* 0x0000001f040c7211 */ /* 0x000fc800078010ff */
[----:B------:R-:W-:-:S05]  /*1650*/  LEA.HI.X R13, R4, R30, R5, 0x2, P0 ;  /* 0x0000001e040d7211 */ /* 0x000fca00000f1405 */
[----:B------:R-:W2:Y:S04]  /*1660*/  LDG.E R8, desc[UR36][R12.64+0x8] ;  /* 0x000008240c087981 */ /* 0x000ea8000c1e1900 */
[----:B------:R-:W2:Y:S04]  /*1670*/  LDG.E R9, desc[UR36][R12.64+0x108] ;  /* 0x000108240c097981 */ /* 0x000ea8000c1e1900 */
[----:B------:R-:W2:Y:S04]  /*1680*/  LDG.E R10, desc[UR36][R12.64+0x18] ;  /* 0x000018240c0a7981 */ /* 0x000ea8000c1e1900 */
[----:B------:R-:W2:Y:S01]  /*1690*/  LDG.E R11, desc[UR36][R12.64+0x118] ;  /* 0x000118240c0b7981 */ /* 0x000ea2000c1e1900 */
[----:B------:R-:W0:Y:S01]  /*16a0*/  LDC.64 R6, c[0x0][0x390] ;  /* 0x0000e400ff067b82 */ /* 0x000e220000000a00 */
[C---:B--2---:R-:W-:Y:S08]  /*16b0*/  HMMA.16816.F16 R24, R8.reuse, R22, R24 ;  /* 0x000000160818723c */ /* 0x044ff00000000818 */
[----:B------:R-:W-:Y:S01]  /*16c0*/  HMMA.16816.F16 R26, R8, R18, R26 ;  /* 0x00000012081a723c */ /* 0x000fe2000000081a */
[----:B------:R-:W-:-:S04]  /*16d0*/  LEA R8, P0, R4, UR38, 0x2 ;  /* 0x0000002604087c11 */ /* 0x000fc8000f8010ff */
[----:B------:R-:W-:-:S06]  /*16e0*/  LEA.HI.X R9, R4, UR39, R5, 0x2, P0 ;  /* 0x0000002704097c11 */ /* 0x000fcc00080f1405 */
[----:B------:R1:W-:Y:S04]  /*16f0*/  STG.E desc[UR36][R8.64], R24 ;  /* 0x0000001808007986 */ /* 0x0003e8000c101924 */
[----:B------:R1:W-:Y:S04]  /*1700*/  STG.E desc[UR36][R8.64+0x100], R25 ;  /* 0x0001001908007986 */ /* 0x0003e8000c101924 */
[----:B------:R1:W-:Y:S04]  /*1710*/  STG.E desc[UR36][R8.64+0x10], R26 ;  /* 0x0000101a08007986 */ /* 0x0003e8000c101924 */
[----:B------:R1:W-:Y:S04]  /*1720*/  STG.E desc[UR36][R8.64+0x110], R27 ;  /* 0x0001101b08007986 */ /* 0x0003e8000c101924 */
[----:B0-----:R-:W2:Y:S04]  /*1730*/  LDG.E.U16 R0, desc[UR36][R6.64] ;  /* 0x0000002406007981 */ /* 0x001ea8000c1e1500 */
[----:B------:R-:W3:Y:S04]  /*1740*/  LDG.E.U16 R3, desc[UR36][R6.64+0xa] ;  /* 0x00000a2406037981 */ /* 0x000ee8000c1e1500 */
[----:B------:R-:W4:Y:S04]  /*1750*/  LDG.E.U16 R5, desc[UR36][R6.64+0x14] ;  /* 0x0000142406057981 */ /* 0x000f28000c1e1500 */
[----:B------:R-:W5:Y:S01]  /*1760*/  LDG.E.U16 R11, desc[UR36][R6.64+0x1e] ;  /* 0x00001e24060b7981 */ /* 0x000f62000c1e1500 */
[----:B--2---:R-:W-:-:S04]  /*1770*/  HADD2 R0, R0.H0_H0, RZ.H0_H0 ;  /* 0x200000ff00007230 */ /* 0x004fc80000000800 */
[----:B---3--:R-:W-:-:S04]  /*1780*/  HADD2 R0, R0.H0_H0, R3.H0_H0 ;  /* 0x2000000300007230 */ /* 0x008fc80000000800 */
[----:B----4-:R-:W-:-:S04]  /*1790*/  HADD2 R0, R0.H0_H0, R5.H0_H0 ;  /* 0x2000000500007230 */ /* 0x010fc80000000800 */
[----:B-----5:R-:W-:-:S05]  /*17a0*/  HADD2 R0, R0.H0_H0, R11.H0_H0 ;  /* 0x2000000b00007230 */ /* 0x020fca0000000800 */
[----:B------:R-:W-:-:S05]  /*17b0*/  HADD2.F32 R36, -RZ, R0.H0_H0 ;  /* 0x20000000ff247230 */ /* 0x000fca0000004100 */
[----:B------:R-:W-:-:S05]  /*17c0*/  F2FP.F16.F32.PACK_AB R0, RZ, R36 ;  /* 0x00000024ff00723e */ /* 0x000fca00000000ff */
[----:B------:R-:W-:-:S05]  /*17d0*/  HADD2.F32 R3, -RZ, R0.H0_H0 ;  /* 0x20000000ff037230 */ /* 0x000fca0000004100 */
[----:B------:R1:W-:Y:S01]  /*17e0*/  STG.E desc[UR36][R32.64+0x4], R3 ;  /* 0x0000040320007986 */ /* 0x0003e2000c101924 */
[----:B------:R-:W-:Y:S05]  /*17f0*/  @!P6 BRA `(.L_x_29) ;  /* 0x000000000094e947 */ /* 0x000fea0003800000 */
[----:B------:R-:W0:Y:S01]  /*1800*/  LDCU UR4, c[0x0][0x2f8] ;  /* 0x00005f00ff0477ac */ /* 0x000e220008000800 */
[----:B-1----:R-:W-:Y:S01]  /*1810*/  MOV R8, 0x0 ;  /* 0x0000000000087802 */ /* 0x002fe20000000f00 */
[----:B------:R-:W-:Y:S01]  /*1820*/  VIADD R11, R17, 0x2 ;  /* 0x00000002110b7836 */ /* 0x000fe20000000000 */
[----:B------:R-:W-:Y:S01]  /*1830*/  MOV R10, R16 ;  /* 0x00000010000a7202 */ /* 0x000fe20000000f00 */
[----:B------:R-:W-:Y:S01]  /*1840*/  IMAD.MOV.U32 R7, RZ, RZ, R2 ;  /* 0x000000ffff077224 */ /* 0x000fe200078e0002 */
[----:B------:R-:W-:Y:S02]  /*1850*/  MOV R6, R28 ;  /* 0x0000001c00067202 */ /* 0x000fe40000000f00 */
[----:B------:R-:W1:Y:S01]  /*1860*/  LDC.64 R8, c[0x4][R8] ;  /* 0x0100000008087b82 */ /* 0x000e620000000a00 */
[----:B0-----:R-:W-:Y:S01]  /*1870*/  VIADD R34, R28, -UR4 ;  /* 0x800000041c227c36 */ /* 0x001fe20008000000 */
[----:B------:R-:W0:Y:S04]  /*1880*/  LDCU.64 UR4, c[0x4][0x38] ;  /* 0x01000700ff0477ac */ /* 0x000e280008000a00 */
[----:B------:R2:W-:Y:S01]  /*1890*/  STL.64 [R34], R10 ;  /* 0x0000000a22007387 */ /* 0x0005e20000100a00 */
[----:B0-----:R-:W-:-:S02]  /*18a0*/  IMAD.U32 R4, RZ, RZ, UR4 ;  /* 0x00000004ff047e24 */ /* 0x001fc4000f8e00ff */
[----:B--2---:R-:W-:-:S07]  /*18b0*/  IMAD.U32 R5, RZ, RZ, UR5 ;  /* 0x00000005ff057e24 */ /* 0x004fce000f8e00ff */
[----:B------:R-:W-:-:S07]  /*18c0*/  LEPC R20, `(.L_x_30) ;  /* 0x000000001014794e */ /* 0x000fce0000000000 */
[----:B-1----:R-:W-:Y:S05]  /*18d0*/  CALL.ABS.NOINC R8 ;  /* 0x0000000008007343 */ /* 0x002fea0003c00000 */
.L_x_30:
[----:B------:R-:W-:Y:S01]  /*18e0*/  VIADD R11, R17, 0x2 ;  /* 0x00000002110b7836 */ /* 0x000fe20000000000 */
[----:B------:R-:W-:Y:S01]  /*18f0*/  MOV R35, 0x0 ;  /* 0x0000000000237802 */ /* 0x000fe20000000f00 */
[----:B------:R-:W-:Y:S01]  /*1900*/  IMAD.MOV.U32 R10, RZ, RZ, R16 ;  /* 0x000000ffff0a7224 */ /* 0x000fe200078e0010 */
[----:B------:R-:W0:Y:S01]  /*1910*/  LDCU.64 UR4, c[0x4][0x40] ;  /* 0x01000800ff0477ac */ /* 0x000e220008000a00 */
[----:B------:R-:W-:Y:S01]  /*1920*/  IMAD.MOV.U32 R6, RZ, RZ, R28 ;  /* 0x000000ffff067224 */ /* 0x000fe200078e001c */
[----:B------:R-:W-:Y:S01]  /*1930*/  SHF.R.U32.HI R11, RZ, 0x1, R11 ;  /* 0x00000001ff0b7819 */ /* 0x000fe2000001160b */
[----:B------:R1:W2:Y:S01]  /*1940*/  LDC.64 R8, c[0x4][R35] ;  /* 0x0100000023087b82 */ /* 0x0002a20000000a00 */
[----:B------:R-:W-:-:S03]  /*1950*/  IMAD.MOV.U32 R7, RZ, RZ, R2 ;  /* 0x000000ffff077224 */ /* 0x000fc600078e0002 */
[----:B------:R1:W-:Y:S01]  /*1960*/  STL.64 [R34], R10 ;  /* 0x0000000a22007387 */ /* 0x0003e20000100a00 */
[----:B0-----:R-:W-:Y:S01]  /*1970*/  MOV R4, UR4 ;  /* 0x0000000400047c02 */ /* 0x001fe20008000f00 */
[----:B-1----:R-:W-:-:S07]  /*1980*/  IMAD.U32 R5, RZ, RZ, UR5 ;  /* 0x00000005ff057e24 */ /* 0x002fce000f8e00ff */
[----:B------:R-:W-:-:S07]  /*1990*/  LEPC R20, `(.L_x_31) ;  /* 0x000000001014794e */ /* 0x000fce0000000000 */
[----:B--2---:R-:W-:Y:S05]  /*19a0*/  CALL.ABS.NOINC R8 ;  /* 0x0000000008007343 */ /* 0x004fea0003c00000 */
.L_x_31:
[----:B------:R-:W0:Y:S01]  /*19b0*/  F2F.F64.F32 R36, R36 ;  /* 0x0000002400247310 */ /* 0x000e220000201800 */
[----:B------:R1:W2:Y:S01]  /*19c0*/  LDC.64 R8, c[0x4][R35] ;  /* 0x0100000023087b82 */ /* 0x0002a20000000a00 */
[----:B------:R-:W3:Y:S01]  /*19d0*/  LDCU.64 UR4, c[0x4][0x48] ;  /* 0x01000900ff0477ac */ /* 0x000ee20008000a00 */
[----:B------:R-:W-:Y:S02]  /*19e0*/  IMAD.MOV.U32 R6, RZ, RZ, R28 ;  /* 0x000000ffff067224 */ /* 0x000fe400078e001c */
[----:B------:R-:W-:Y:S01]  /*19f0*/  IMAD.MOV.U32 R7, RZ, RZ, R2 ;  /* 0x000000ffff077224 */ /* 0x000fe200078e0002 */
[----:B0-----:R1:W-:Y:S01]  /*1a00*/  STL.64 [R34], R36 ;  /* 0x0000002422007387 */ /* 0x0013e20000100a00 */
[----:B---3--:R-:W-:Y:S01]  /*1a10*/  MOV R4, UR4 ;  /* 0x0000000400047c02 */ /* 0x008fe20008000f00 */
[----:B------:R-:W-:-:S07]  /*1a20*/  IMAD.U32 R5, RZ, RZ, UR5 ;  /* 0x00000005ff057e24 */ /* 0x000fce000f8e00ff */
[----:B------:R-:W-:-:S07]  /*1a30*/  LEPC R20, `(.L_x_29) ;  /* 0x000000001014794e */ /* 0x000fce0000000000 */
[----:B-12---:R-:W-:Y:S05]  /*1a40*/  CALL.ABS.NOINC R8 ;  /* 0x0000000008007343 */ /* 0x006fea0003c00000 */
.L_x_29:
[----:B------:R-:W-:Y:S05]  /*1a50*/  WARPSYNC.ALL ;  /* 0x0000000000007948 */ /* 0x000fea0003800000 */
[----:B------:R-:W0:Y:S01]  /*1a60*/  S2R R0, SR_LANEID ;  /* 0x0000000000007919 */ /* 0x000e220000000000 */
[----:B------:R-:W-:Y:S02]  /*1a70*/  MOV R5, RZ ;  /* 0x000000ff00057202 */ /* 0x000fe40000000f00 */
[----:B------:R-:W-:Y:S02]  /*1a80*/  ISETP.NE.AND P6, PT, R29, RZ, PT ;  /* 0x000000ff1d00720c */ /* 0x000fe40003fc5270 */
[----:B0-----:R-:W-:-:S02]  /*1a90*/  LOP3.LUT R4, R0, 0x3, RZ, 0xc0, !PT ;  /* 0x0000000300047812 */ /* 0x001fc400078ec0ff */
        /* <DEDUP_REMOVED lines=32> */
[----:B------:R-:W-:Y:S02]  /*1ca0*/  VIADD R11, R17, 0x4 ;  /* 0x00000004110b7836 */ /* 0x000fe40000000000 */
[----:B------:R-:W-:Y:S02]  /*1cb0*/  IMAD.MOV.U32 R10, RZ, RZ, R16 ;  /* 0x000000ffff0a7224 */ /* 0x000fe400078e0010 */
[----:B------:R-:W-:Y:S01]  /*1cc0*/  IMAD.MOV.U32 R6, RZ, RZ, R28 ;  /* 0x000000ffff067224 */ /* 0x000fe200078e001c */
[----:B------:R-:W1:Y:S01]  /*1cd0*/  LDC.64 R8, c[0x4][R8] ;  /* 0x0100000008087b82 */ /* 0x000e620000000a00 */
[----:B------:R-:W-:Y:S02]  /*1ce0*/  IMAD.MOV.U32 R7, RZ, RZ, R2 ;  /* 0x000000ffff077224 */ /* 0x000fe400078e0002 */
[----:B0-----:R-:W-:Y:S01]  /*1cf0*/  VIADD R34, R28, -UR4 ;  /* 0x800000041c227c36 */ /* 0x001fe20008000000 */
[----:B------:R-:W0:Y:S04]  /*1d00*/  LDCU.64 UR4, c[0x4][0x38] ;  /* 0x01000700ff0477ac */ /* 0x000e280008000a00 */
[----:B------:R2:W-:Y:S01]  /*1d10*/  STL.64 [R34], R10 ;  /* 0x0000000a22007387 */ /* 0x0005e20000100a00 */
[----:B0-----:R-:W-:Y:S01]  /*1d20*/  MOV R4, UR4 ;  /* 0x0000000400047c02 */ /* 0x001fe20008000f00 */
[----:B--2---:R-:W-:-:S07]  /*1d30*/  IMAD.U32 R5, RZ, RZ, UR5 ;  /* 0x00000005ff057e24 */ /* 0x004fce000f8e00ff */
[----:B------:R-:W-:-:S07]  /*1d40*/  LEPC R20, `(.L_x_33) ;  /* 0x000000001014794e */ /* 0x000fce0000000000 */
[----:B-1----:R-:W-:Y:S05]  /*1d50*/  CALL.ABS.NOINC R8 ;  /* 0x0000000008007343 */ /* 0x002fea0003c00000 */
.L_x_33:
[----:B------:R-:W-:Y:S01]  /*1d60*/  IADD3 R11, PT, PT, R17, 0x4, RZ ;  /* 0x00000004110b7810 */ /* 0x000fe20007ffe0ff */
[----:B------:R-:W-:Y:S01]  /*1d70*/  IMAD.MOV.U32 R10, RZ, RZ, R16 ;  /* 0x000000ffff0a7224 */ /* 0x000fe200078e0010 */
[----:B------:R-:W-:Y:S01]  /*1d80*/  MOV R35, 0x0 ;  /* 0x0000000000237802 */ /* 0x000fe20000000f00 */
[----:B------:R-:W0:Y:S01]  /*1d90*/  LDCU.64 UR4, c[0x4][0x40] ;  /* 0x01000800ff0477ac */ /* 0x000e220008000a00 */
[----:B------:R-:W-:Y:S01]  /*1da0*/  SHF.R.U32.HI R11, RZ, 0x1, R11 ;  /* 0x00000001ff0b7819 */ /* 0x000fe2000001160b */
[----:B------:R-:W-:Y:S01]  /*1db0*/  IMAD.MOV.U32 R7, RZ, RZ, R2 ;  /* 0x000000ffff077224 */ /* 0x000fe200078e0002 */
[----:B------:R1:W2:Y:S01]  /*1dc0*/  LDC.64 R8, c[0x4][R35] ;  /* 0x0100000023087b82 */ /* 0x0002a20000000a00 */
[----:B------:R-:W-:Y:S02]  /*1dd0*/  MOV R6, R28 ;  /* 0x0000001c00067202 */ /* 0x000fe40000000f00 */
[----:B------:R1:W-:Y:S01]  /*1de0*/  STL.64 [R34], R10 ;  /* 0x0000000a22007387 */ /* 0x0003e20000100a00 */
[----:B0-----:R-:W-:-:S02]  /*1df0*/  IMAD.U32 R4, RZ, RZ, UR4 ;  /* 0x00000004ff047e24 */ /* 0x001fc4000f8e00ff */
[----:B-1----:R-:W-:-:S07]  /*1e00*/  IMAD.U32 R5, RZ, RZ, UR5 ;  /* 0x00000005ff057e24 */ /* 0x002fce000f8e00ff */
[----:B------:R-:W-:-:S07]  /*1e10*/  LEPC R20, `(.L_x_34) ;  /* 0x000000001014794e */ /* 0x000fce0000000000 */
[----:B--2---:R-:W-:Y:S05]  /*1e20*/  CALL.ABS.NOINC R8 ;  /* 0x0000000008007343 */ /* 0x004fea0003c00000 */
.L_x_34:
        /* <DEDUP_REMOVED lines=10> */
.L_x_32:
        /* <DEDUP_REMOVED lines=26> */
[----:B------:R-:W-:Y:S01]  /*2070*/  BSSY.RECONVERGENT B6, `(.L_x_35) ;  /* 0x000002b000067945 */ /* 0x000fe20003800200 */
        /* <DEDUP_REMOVED lines=9> */
[----:B------:R-:W-:Y:S01]  /*2110*/  VIADD R11, R17, 0x6 ;  /* 0x00000006110b7836 */ /* 0x000fe20000000000 */
[----:B------:R-:W-:Y:S01]  /*2120*/  MOV R10, R16 ;  /* 0x00000010000a7202 */ /* 0x000fe20000000f00 */
[----:B------:R-:W0:Y:S01]  /*2130*/  LDCU.64 UR4, c[0x4][0x38] ;  /* 0x01000700ff0477ac */ /* 0x000e220008000a00 */
[----:B-1----:R-:W-:Y:S01]  /*2140*/  MOV R32, 0x0 ;  /* 0x0000000000207802 */ /* 0x002fe20000000f00 */
[----:B------:R-:W-:Y:S01]  /*2150*/  IMAD.MOV.U32 R6, RZ, RZ, R28 ;  /* 0x000000ffff067224 */ /* 0x000fe200078e001c */
[----:B------:R-:W-:Y:S01]  /*2160*/  MOV R7, R2 ;  /* 0x0000000200077202 */ /* 0x000fe20000000f00 */
[----:B------:R1:W-:Y:S01]  /*2170*/  STL.64 [R1], R10 ;  /* 0x0000000a01007387 */ /* 0x0003e20000100a00 */
[----:B------:R1:W2:Y:S01]  /*2180*/  LDC.64 R8, c[0x4][R32] ;  /* 0x0100000020087b82 */ /* 0x0002a20000000a00 */
[----:B------:R-:W-:Y:S01]  /*2190*/  SHF.R.U32.HI R31, RZ, 0x1, R11 ;  /* 0x00000001ff1f7819 */ /* 0x000fe2000001160b */
[----:B0-----:R-:W-:Y:S02]  /*21a0*/  IMAD.U32 R4, RZ, RZ, UR4 ;  /* 0x00000004ff047e24 */ /* 0x001fe4000f8e00ff */
[----:B-1----:R-:W-:-:S07]  /*21b0*/  IMAD.U32 R5, RZ, RZ, UR5 ;  /* 0x00000005ff057e24 */ /* 0x002fce000f8e00ff */
[----:B------:R-:W-:-:S07]  /*21c0*/  LEPC R20, `(.L_x_37) ;  /* 0x000000001014794e */ /* 0x000fce0000000000 */
[----:B--2---:R-:W-:Y:S05]  /*21d0*/  CALL.ABS.NOINC R8 ;  /* 0x0000000008007343 */ /* 0x004fea0003c00000 */
.L_x_37:
[----:B------:R-:W-:Y:S01]  /*21e0*/  IMAD.MOV.U32 R30, RZ, RZ, R16 ;  /* 0x000000ffff1e7224 */ /* 0x000fe200078e0010 */
[----:B------:R0:W1:Y:S01]  /*21f0*/  LDC.64 R8, c[0x4][R32] ;  /* 0x0100000020087b82 */ /* 0x0000620000000a00 */
[----:B------:R-:W2:Y:S01]  /*2200*/  LDCU.64 UR4, c[0x4][0x40] ;  /* 0x01000800ff0477ac */ /* 0x000ea20008000a00 */
[----:B------:R-:W-:Y:S01]  /*2210*/  MOV R6, R28 ;  /* 0x0000001c00067202 */ /* 0x000fe20000000f00 */
[----:B------:R-:W-:Y:S01]  /*2220*/  IMAD.MOV.U32 R7, RZ, RZ, R2 ;  /* 0x000000ffff077224 */ /* 0x000fe200078e0002 */
[----:B------:R0:W-:Y:S01]  /*2230*/  STL.64 [R1], R30 ;  /* 0x0000001e01007387 */ /* 0x0001e20000100a00 */
[----:B--2---:R-:W-:Y:S02]  /*2240*/  IMAD.U32 R4, RZ, RZ, UR4 ;  /* 0x00000004ff047e24 */ /* 0x004fe4000f8e00ff */
[----:B0-----:R-:W-:-:S07]  /*2250*/  IMAD.U32 R5, RZ, RZ, UR5 ;  /* 0x00000005ff057e24 */ /* 0x001fce000f8e00ff */
[----:B------:R-:W-:-:S07]  /*2260*/  LEPC R20, `(.L_x_38) ;  /* 0x000000001014794e */ /* 0x000fce0000000000 */
[----:B-1----:R-:W-:Y:S05]  /*2270*/  CALL.ABS.NOINC R8 ;  /* 0x0000000008007343 */ /* 0x002fea0003c00000 */
.L_x_38:
[----:B------:R-:W0:Y:S01]  /*2280*/  F2F.F64.F32 R34, R34 ;  /* 0x0000002200227310 */ /* 0x000e220000201800 */
[----:B------:R-:W1:Y:S01]  /*2290*/  LDC.64 R32, c[0x4][R32] ;  /* 0x0100000020207b82 */ /* 0x000e620000000a00 */
[----:B------:R-:W2:Y:S01]  /*22a0*/  LDCU.64 UR4, c[0x4][0x48] ;  /* 0x01000900ff0477ac */ /* 0x000ea20008000a00 */
[----:B------:R-:W-:Y:S02]  /*22b0*/  IMAD.MOV.U32 R6, RZ, RZ, R28 ;  /* 0x000000ffff067224 */ /* 0x000fe400078e001c */
[----:B------:R-:W-:Y:S01]  /*22c0*/  IMAD.MOV.U32 R7, RZ, RZ, R2 ;  /* 0x000000ffff077224 */ /* 0x000fe200078e0002 */
[----:B0-----:R0:W-:Y:S01]  /*22d0*/  STL.64 [R1], R34 ;  /* 0x0000002201007387 */ /* 0x0011e20000100a00 */
[----:B--2---:R-:W-:Y:S01]  /*22e0*/  IMAD.U32 R4, RZ, RZ, UR4 ;  /* 0x00000004ff047e24 */ /* 0x004fe2000f8e00ff */
[----:B------:R-:W-:-:S07]  /*22f0*/  MOV R5, UR5 ;  /* 0x0000000500057c02 */ /* 0x000fce0008000f00 */
[----:B------:R-:W-:-:S07]  /*2300*/  LEPC R20, `(.L_x_36) ;  /* 0x000000001014794e */ /* 0x000fce0000000000 */
[----:B01----:R-:W-:Y:S05]  /*2310*/  CALL.ABS.NOINC R32 ;  /* 0x0000000020007343 */ /* 0x003fea0003c00000 */
.L_x_36:
[----:B------:R-:W-:Y:S05]  /*2320*/  BSYNC.RECONVERGENT B6 ;  /* 0x0000000000067941 */ /* 0x000fea0003800200 */
.L_x_35:
[----:B------:R-:W-:-:S04]  /*2330*/  IADD3 R17, PT, PT, R17, 0x8, RZ ;  /* 0x0000000811117810 */ /* 0x000fc80007ffe0ff */
[----:B------:R-:W-:-:S13]  /*2340*/  ISETP.GE.U32.AND P0, PT, R17, 0x20, PT ;  /* 0x000000201100780c */ /* 0x000fda0003f06070 */
[----:B------:R-:W-:Y:S05]  /*2350*/  @!P0 BRA `(.L_x_39) ;  /* 0xffffffec00648947 */ /* 0x000fea000383ffff */
[----:B------:R-:W-:-:S05]  /*2360*/  VIADD R16, R16, 0x1 ;  /* 0x0000000110107836 */ /* 0x000fca0000000000 */
[----:B------:R-:W-:-:S13]  /*2370*/  ISETP.NE.AND P0, PT, R16, 0x10, PT ;  /* 0x000000101000780c */ /* 0x000fda0003f05270 */
[----:B------:R-:W-:Y:S05]  /*2380*/  @P0 BRA `(.L_x_40) ;  /* 0xffffffec00540947 */ /* 0x000fea000383ffff */
[----:B------:R-:W-:Y:S05]  /*2390*/  EXIT ;  /* 0x000000000000794d */ /* 0x000fea0003800000 */
.L_x_41:
[----:B------:R-:W-:-:S00]  /*23a0*/  BRA `(.L_x_41) ;  /* 0xfffffffc00fc7947 */ /* 0x000fc0000383ffff */
[----:B------:R-:W-:-:S00]  /*23b0*/  NOP ;  /* 0x0000000000007918 */ /* 0x000fc00000000000 */
        /* <DEDUP_REMOVED lines=12> */
.L_x_42:


//--------------------- .nv.global.init           --------------------------
	.section	.nv.global.init,"aw",@progbits
.nv.global.init:
	.type		$str$2,@object
	.size		$str$2,($str$3 - $str$2)
$str$2:
        /*0000*/ 	.byte	0x0a, 0x00
	.type		$str$3,@object
	.size		$str$3,($str$5 - $str$3)
$str$3:
        /*0002*/ 	.byte	0x7c, 0x00
	.type		$str$5,@object
	.size		$str$5,($str$4 - $str$5)
$str$5:
        /*0004*/ 	.byte	0x7c, 0x0a, 0x00
	.type		$str$4,@object
	.size		$str$4,($str$8 - $str$4)
$str$4:
        /*0007*/ 	.byte	0x20, 0x25, 0x30, 0x32, 0x2e, 0x30, 0x66, 0x20, 0x00
	.type		$str$8,@object
	.size		$str$8,($str - $str$8)
$str$8:
        /*0010*/ 	.byte	0x74, 0x6f, 0x74, 0x3a, 0x20, 0x25, 0x30, 0x32, 0x2e, 0x30, 0x66, 0x0a, 0x00
	.type		$str,@object
	.size		$str,($str$1 - $str)
$str:
        /*001d*/ 	.byte	0x74, 0x69, 0x6c, 0x65, 0x5f, 0x72, 0x6f, 0x77, 0x3a, 0x20, 0x25, 0x64, 0x0a, 0x00
	.type		$str$1,@object
	.size		$str$1,($str$6 - $str$1)
$str$1:
        /*002b*/ 	.byte	0x74, 0x69, 0x6c, 0x65, 0x5f, 0x63, 0x6f, 0x6c, 0x3a, 0x20, 0x25, 0x64, 0x0a, 0x00
	.type		$str$6,@object
	.size		$str$6,($str$7 - $str$6)
$str$6:
        /*0039*/ 	.byte	0x43, 0x6f, 0x6f, 0x72, 0x64, 0x69, 0x6e, 0x61, 0x74, 0x65, 0x20, 0x41, 0x20, 0x5b, 0x25, 0x64
        /*0049*/ 	.byte	0x2c, 0x25, 0x64, 0x5d, 0x0a, 0x00
	.type		$str$7,@object
	.size		$str$7,(.L_7 - $str$7)
$str$7:
        /*004f*/ 	.byte	0x43, 0x6f, 0x6f, 0x72, 0x64, 0x69, 0x6e, 0x61, 0x74, 0x65, 0x20, 0x53, 0x63, 0x61, 0x72, 0x69
        /*005f*/ 	.byte	0x63, 0x6f, 0x20, 0x5b, 0x25, 0x64, 0x2c, 0x25, 0x64, 0x5d, 0x0a, 0x00
.L_7:


//--------------------- .nv.shared.reserved.0     --------------------------
	.section	.nv.shared.reserved.0,"aw",@nobits
	.weak		__nv_reservedSMEM_offset_0_alias
	.size		__nv_reservedSMEM_offset_0_alias, 0, 64
	.other		__nv_reservedSMEM_offset_0_alias,@"STO_CUDA_RESERVED_SHARED STV_DEFAULT"
__nv_reservedSMEM_offset_0_alias:
	.zero		0
	.zero		64


//--------------------- .nv.constant0._Z17WMMAF16TensorCoreP6__halfS0_S0_Pf --------------------------
	.section	.nv.constant0._Z17WMMAF16TensorCoreP6__halfS0_S0_Pf,"a",@progbits
	.sectionflags	@""
	.align	4
.nv.constant0._Z17WMMAF16TensorCoreP6__halfS0_S0_Pf:
	.zero		928


//--------------------- SYMBOLS --------------------------

	.type		.nv.reservedSmem.offset0,@object
	.size		.nv.reservedSmem.offset0,0x4
	.type		vprintf,@function
